	.headerflags	@"EF_CUDA_TEXMODE_UNIFIED EF_CUDA_64BIT_ADDRESS EF_CUDA_SM86 EF_CUDA_VIRTUAL_SM(EF_CUDA_SM86)"
	.elftype	@"ET_EXEC"


//--------------------- .nv.info                  --------------------------
	.section	.nv.info,"",@"SHT_CUDA_INFO"
	.align	4


	//----- nvinfo : EIATTR_REGCOUNT
	.align		4
        /*0000*/ 	.byte	0x04, 0x2f
        /*0002*/ 	.short	(.L_1 - .L_0)
	.align		4
.L_0:
        /*0004*/ 	.word	index@(triton_mm)
        /*0008*/ 	.word	0x00000060


	//----- nvinfo : EIATTR_MAX_STACK_SIZE
	.align		4
.L_1:
        /*000c*/ 	.byte	0x04, 0x23
        /*000e*/ 	.short	(.L_3 - .L_2)
	.align		4
.L_2:
        /*0010*/ 	.word	index@(triton_mm)
        /*0014*/ 	.word	0x00000000


	//----- nvinfo : EIATTR_MIN_STACK_SIZE
	.align		4
.L_3:
        /*0018*/ 	.byte	0x04, 0x12
        /*001a*/ 	.short	(.L_5 - .L_4)
	.align		4
.L_4:
        /*001c*/ 	.word	index@(triton_mm)
        /*0020*/ 	.word	0x00000000


	//----- nvinfo : EIATTR_FRAME_SIZE
	.align		4
.L_5:
        /*0024*/ 	.byte	0x04, 0x11
        /*0026*/ 	.short	(.L_7 - .L_6)
	.align		4
.L_6:
        /*0028*/ 	.word	index@(triton_mm)
        /*002c*/ 	.word	0x00000000
.L_7:


//--------------------- .nv.info.triton_mm        --------------------------
	.section	.nv.info.triton_mm,"",@"SHT_CUDA_INFO"
	.align	4


	//----- nvinfo : EIATTR_CUDA_API_VERSION
	.align		4
        /*0000*/ 	.byte	0x04, 0x37
        /*0002*/ 	.short	(.L_9 - .L_8)
.L_8:
        /*0004*/ 	.word	0x0000007b


	//----- nvinfo : EIATTR_SW2861232_WAR
	.align		4
.L_9:
        /*0008*/ 	.byte	0x01, 0x35
	.zero		2


	//----- nvinfo : EIATTR_PARAM_CBANK
	.align		4
        /*000c*/ 	.byte	0x04, 0x0a
        /*000e*/ 	.short	(.L_11 - .L_10)
	.align		4
.L_10:
        /*0010*/ 	.word	index@(.nv.constant0.triton_mm)
        /*0014*/ 	.short	0x0160
        /*0016*/ 	.short	0x001c


	//----- nvinfo : EIATTR_CBANK_PARAM_SIZE
	.align		4
.L_11:
        /*0018*/ 	.byte	0x03, 0x19
        /*001a*/ 	.short	0x001c


	//----- nvinfo : EIATTR_KPARAM_INFO
	.align		4
        /*001c*/ 	.byte	0x04, 0x17
        /*001e*/ 	.short	(.L_13 - .L_12)
.L_12:
        /*0020*/ 	.word	0x00000000
        /*0024*/ 	.short	0x0003
        /*0026*/ 	.short	0x0018
        /*0028*/ 	.byte	0x00, 0xf0, 0x11, 0x00


	//----- nvinfo : EIATTR_KPARAM_INFO
	.align		4
.L_13:
        /*002c*/ 	.byte	0x04, 0x17
        /*002e*/ 	.short	(.L_15 - .L_14)
.L_14:
        /*0030*/ 	.word	0x00000000
        /*0034*/ 	.short	0x0002
        /*0036*/ 	.short	0x0010
        /*0038*/ 	.byte	0x00, 0xf0, 0x21, 0x00


	//----- nvinfo : EIATTR_KPARAM_INFO
	.align		4
.L_15:
        /*003c*/ 	.byte	0x04, 0x17
        /*003e*/ 	.short	(.L_17 - .L_16)
.L_16:
        /*0040*/ 	.word	0x00000000
        /*0044*/ 	.short	0x0001
        /*0046*/ 	.short	0x0008
        /*0048*/ 	.byte	0x00, 0xf0, 0x21, 0x00


	//----- nvinfo : EIATTR_KPARAM_INFO
	.align		4
.L_17:
        /*004c*/ 	.byte	0x04, 0x17
        /*004e*/ 	.short	(.L_19 - .L_18)
.L_18:
        /*0050*/ 	.word	0x00000000
        /*0054*/ 	.short	0x0000
        /*0056*/ 	.short	0x0000
        /*0058*/ 	.byte	0x00, 0xf0, 0x21, 0x00


	//----- nvinfo : EIATTR_MAXREG_COUNT
	.align		4
.L_19:
        /*005c*/ 	.byte	0x03, 0x1b
        /*005e*/ 	.short	0x00ff


	//----- nvinfo : EIATTR_EXIT_INSTR_OFFSETS
	.align		4
        /*0060*/ 	.byte	0x04, 0x1c
        /*0062*/ 	.short	(.L_21 - .L_20)


	//   ....[0]....
.L_20:
        /*0064*/ 	.word	0x00000030


	//   ....[1]....
        /*0068*/ 	.word	0x000065a0


	//   ....[2]....
        /*006c*/ 	.word	0x000065f0


	//----- nvinfo : EIATTR_MAX_THREADS
	.align		4
.L_21:
        /*0070*/ 	.byte	0x04, 0x05
        /*0072*/ 	.short	(.L_23 - .L_22)
.L_22:
        /*0074*/ 	.word	0x00000080
        /*0078*/ 	.word	0x00000001
        /*007c*/ 	.word	0x00000001
.L_23:


//--------------------- .nv.rel.action            --------------------------
	.section	.nv.rel.action,"",@"SHT_CUDA_RELOCINFO"
	.align	8
	.sectionentsize	8
        /*0000*/ 	.byte	0x73, 0x00, 0x00, 0x00, 0x00, 0x00, 0x00, 0x00, 0x00, 0x00, 0x00, 0x11, 0x25, 0x00, 0x05, 0x36


//--------------------- .nv.constant0.triton_mm   --------------------------
	.section	.nv.constant0.triton_mm,"a",@progbits
	.align	4
.nv.constant0.triton_mm:
	.zero		380


//--------------------- .text.triton_mm           --------------------------
	.section	.text.triton_mm,"ax",@progbits
	.sectionflags	@"SHF_BARRIERS=1"
	.sectioninfo	@"SHI_REGISTERS=96"
	.align	128
        .global         triton_mm
        .type           triton_mm,@function
        .size           triton_mm,(.L_x_3 - triton_mm)
        .other          triton_mm,@"STO_CUDA_ENTRY STV_DEFAULT"
triton_mm:
.text.triton_mm:
[----:B------:R-:W-:-:S02]  /*0000*/  MOV R1, c[0x0][0x28] ;  /* 0x00000a0000017a02 */ /* 0x000fc40000000f00 */
[----:B------:R-:W-:-:S04]  /*0010*/  MOV R0, c[0x0][0x178] ;  /* 0x00005e0000007a02 */ /* 0x000fc80000000f00 */
[----:B------:R-:W-:-:S13]  /*0020*/  LOP3.LUT P0, RZ, R0, 0x1ffffff, RZ, 0xc0, !PT ;  /* 0x01ffffff00ff7812 */ /* 0x000fda000780c0ff */
[----:B------:R-:W-:Y:S05]  /*0030*/  @!P0 EXIT ;  /* 0x000000000000894d */ /* 0x000fea0003800000 */
[----:B------:R-:W1:Y:S01]  /*0040*/  S2R R9, SR_CTAID.X ;  /* 0x0000000000097919 */ /* 0x000e620000002500 */
[----:B------:R-:W-:Y:S01]  /*0050*/  IADD3 R0, R0, 0x1f, RZ ;  /* 0x0000001f00007810 */ /* 0x000fe20007ffe0ff */
[----:B------:R-:W-:Y:S02]  /*0060*/  ULDC.64 UR4, c[0x0][0x118] ;  /* 0x0000460000047ab9 */ /* 0x000fe40000000a00 */
[----:B------:R-:W2:Y:S01]  /*0070*/  S2R R22, SR_TID.X ;  /* 0x0000000000167919 */ /* 0x000ea20000002100 */
[----:B------:R-:W-:-:S04]  /*0080*/  SHF.R.S32.HI R3, RZ, 0x1f, R0 ;  /* 0x0000001fff037819 */ /* 0x000fc80000011400 */
[----:B------:R-:W-:Y:S02]  /*0090*/  LEA.HI R3, R3, R0, RZ, 0x5 ;  /* 0x0000000003037211 */ /* 0x000fe400078f28ff */
[----:B-1----:R-:W-:Y:S02]  /*00a0*/  SHF.R.S32.HI R2, RZ, 0x1f, R9 ;  /* 0x0000001fff027819 */ /* 0x002fe40000011409 */
[----:B------:R-:W-:Y:S02]  /*00b0*/  ISETP.GE.AND P1, PT, R9, RZ, PT ;  /* 0x000000ff0900720c */ /* 0x000fe40003f26270 */
[----:B------:R-:W-:Y:S02]  /*00c0*/  LEA.HI R4, R2, R9, RZ, 0x5 ;  /* 0x0000000902047211 */ /* 0x000fe400078f28ff */
[----:B--2---:R-:W-:Y:S02]  /*00d0*/  SHF.R.U32.HI R70, RZ, 0x3, R22 ;  /* 0x00000003ff467819 */ /* 0x004fe40000011616 */
[----:B------:R-:W-:-:S02]  /*00e0*/  SHF.R.S32.HI R2, RZ, 0x5, R4 ;  /* 0x00000005ff027819 */ /* 0x000fc40000011404 */
[----:B------:R-:W-:Y:S02]  /*00f0*/  LOP3.LUT R4, R4, 0xffffffe0, RZ, 0xc0, !PT ;  /* 0xffffffe004047812 */ /* 0x000fe400078ec0ff */
[----:B------:R-:W-:Y:S02]  /*0100*/  SHF.L.U32 R6, R2, 0x3, RZ ;  /* 0x0000000302067819 */ /* 0x000fe400000006ff */
[----:B------:R-:W-:Y:S02]  /*0110*/  IADD3 R4, -R4, R9, RZ ;  /* 0x0000000904047210 */ /* 0x000fe40007ffe1ff */
[----:B------:R-:W-:Y:S02]  /*0120*/  LEA.HI.SX32 R3, R3, -R6, 0x1b ;  /* 0x8000000603037211 */ /* 0x000fe400078fdaff */
[----:B------:R-:W-:Y:S02]  /*0130*/  IABS R12, R4 ;  /* 0x00000004000c7213 */ /* 0x000fe40000000000 */
[----:B------:R-:W-:-:S02]  /*0140*/  IMNMX R5, R3, 0x8, PT ;  /* 0x0000000803057817 */ /* 0x000fc40003800200 */
[----:B------:R-:W-:Y:S02]  /*0150*/  SGXT.U32 R70, R70, 0x4 ;  /* 0x000000044646781a */ /* 0x000fe40000000000 */
[-C--:B------:R-:W-:Y:S02]  /*0160*/  IABS R15, R5.reuse ;  /* 0x00000005000f7213 */ /* 0x080fe40000000000 */
[-C--:B------:R-:W-:Y:S02]  /*0170*/  IABS R10, R5.reuse ;  /* 0x00000005000a7213 */ /* 0x080fe40000000000 */
[----:B------:R-:W1:Y:S01]  /*0180*/  I2F.RP R0, R15 ;  /* 0x0000000f00007306 */ /* 0x000e620000209400 */
[----:B------:R-:W-:Y:S02]  /*0190*/  LOP3.LUT R4, R4, R5, RZ, 0x3c, !PT ;  /* 0x0000000504047212 */ /* 0x000fe400078e3cff */
[----:B------:R-:W-:Y:S02]  /*01a0*/  IADD3 R11, RZ, -R10, RZ ;  /* 0x8000000aff0b7210 */ /* 0x000fe40007ffe0ff */
[----:B------:R-:W-:-:S02]  /*01b0*/  ISETP.GE.AND P3, PT, R4, RZ, PT ;  /* 0x000000ff0400720c */ /* 0x000fc40003f66270 */
[C---:B------:R-:W-:Y:S02]  /*01c0*/  SHF.L.U32 R72, R22.reuse, 0x6, RZ ;  /* 0x0000000616487819 */ /* 0x040fe400000006ff */
[----:B------:R-:W-:Y:S02]  /*01d0*/  SHF.L.U32 R71, R22, 0x1, RZ ;  /* 0x0000000116477819 */ /* 0x000fe400000006ff */
[----:B------:R-:W-:Y:S02]  /*01e0*/  LOP3.LUT R72, R72, 0x3c00, RZ, 0xc0, !PT ;  /* 0x00003c0048487812 */ /* 0x000fe400078ec0ff */
[----:B------:R-:W-:Y:S01]  /*01f0*/  LOP3.LUT R71, R71, 0x1e, RZ, 0xc0, !PT ;  /* 0x0000001e47477812 */ /* 0x000fe200078ec0ff */
[----:B-1----:R-:W1:Y:S02]  /*0200*/  MUFU.RCP R0, R0 ;  /* 0x0000000000007308 */ /* 0x002e640000001000 */
[----:B-1----:R-:W-:Y:S02]  /*0210*/  IADD3 R2, R0, 0xffffffe, RZ ;  /* 0x0ffffffe00027810 */ /* 0x002fe40007ffe0ff */
[----:B------:R-:W-:-:S04]  /*0220*/  IABS R0, c[0x0][0x178] ;  /* 0x00005e0000007a13 */ /* 0x000fc80000000000 */
[----:B------:R1:W2:Y:S02]  /*0230*/  F2I.FTZ.U32.TRUNC.NTZ R3, R2 ;  /* 0x0000000200037305 */ /* 0x0002a4000021f000 */
[----:B-1----:R-:W-:Y:S02]  /*0240*/  MOV R2, RZ ;  /* 0x000000ff00027202 */ /* 0x002fe40000000f00 */
[----:B--2---:R-:W-:-:S05]  /*0250*/  IADD3 R8, RZ, -R3, RZ ;  /* 0x80000003ff087210 */ /* 0x004fca0007ffe0ff */
[----:B------:R-:W-:Y:S01]  /*0260*/  IMAD R7, R8, R15, RZ ;  /* 0x0000000f08077224 */ /* 0x000fe200078e02ff */
[----:B------:R-:W-:-:S03]  /*0270*/  IABS R8, R9 ;  /* 0x0000000900087213 */ /* 0x000fc60000000000 */
[----:B------:R-:W-:Y:S02]  /*0280*/  IMAD.HI.U32 R3, R3, R7, R2 ;  /* 0x0000000703037227 */ /* 0x000fe400078e0002 */
[----:B------:R-:W1:Y:S04]  /*0290*/  I2F.RP R7, R0 ;  /* 0x0000000000077306 */ /* 0x000e680000209400 */
[----:B------:R-:W-:-:S04]  /*02a0*/  IMAD.HI.U32 R2, R3, R8, RZ ;  /* 0x0000000803027227 */ /* 0x000fc800078e00ff */
[----:B------:R-:W-:Y:S02]  /*02b0*/  IMAD R2, R2, R11, R8 ;  /* 0x0000000b02027224 */ /* 0x000fe400078e0208 */
[----:B------:R-:W-:-:S03]  /*02c0*/  IMAD.HI.U32 R10, R3, R12, RZ ;  /* 0x0000000c030a7227 */ /* 0x000fc600078e00ff */
[C---:B------:R-:W-:Y:S01]  /*02d0*/  ISETP.GT.U32.AND P0, PT, R15.reuse, R2, PT ;  /* 0x000000020f00720c */ /* 0x040fe20003f04070 */
[----:B------:R-:W-:Y:S01]  /*02e0*/  IMAD R11, R10, R11, R12 ;  /* 0x0000000b0a0b7224 */ /* 0x000fe200078e020c */
[----:B-1----:R-:W1:Y:S04]  /*02f0*/  MUFU.RCP R7, R7 ;  /* 0x0000000700077308 */ /* 0x002e680000001000 */
[----:B------:R-:W-:-:S07]  /*0300*/  ISETP.GT.U32.AND P2, PT, R15, R11, PT ;  /* 0x0000000b0f00720c */ /* 0x000fce0003f44070 */
[----:B------:R-:W-:-:S04]  /*0310*/  @!P0 IADD3 R2, R2, -R15, RZ ;  /* 0x8000000f02028210 */ /* 0x000fc80007ffe0ff */
[----:B------:R-:W-:Y:S02]  /*0320*/  ISETP.GT.U32.AND P0, PT, R15, R2, PT ;  /* 0x000000020f00720c */ /* 0x000fe40003f04070 */
[----:B-1----:R-:W-:Y:S02]  /*0330*/  IADD3 R8, R7, 0xffffffe, RZ ;  /* 0x0ffffffe07087810 */ /* 0x002fe40007ffe0ff */
[----:B------:R-:W-:Y:S02]  /*0340*/  LOP3.LUT R7, RZ, R5, RZ, 0x33, !PT ;  /* 0x00000005ff077212 */ /* 0x000fe400078e33ff */
[----:B------:R1:W2:Y:S01]  /*0350*/  F2I.FTZ.U32.TRUNC.NTZ R9, R8 ;  /* 0x0000000800097305 */ /* 0x0002a2000021f000 */
[----:B------:R-:W-:Y:S02]  /*0360*/  @!P2 IADD3 R11, R11, -R15, RZ ;  /* 0x8000000f0b0ba210 */ /* 0x000fe40007ffe0ff */
[----:B------:R-:W-:-:S04]  /*0370*/  @!P2 IADD3 R10, R10, 0x1, RZ ;  /* 0x000000010a0aa810 */ /* 0x000fc80007ffe0ff */
[----:B------:R-:W-:Y:S02]  /*0380*/  @!P0 IADD3 R2, R2, -R15, RZ ;  /* 0x8000000f02028210 */ /* 0x000fe40007ffe0ff */
[----:B------:R-:W-:Y:S02]  /*0390*/  ISETP.NE.AND P0, PT, R5, RZ, PT ;  /* 0x000000ff0500720c */ /* 0x000fe40003f05270 */
[----:B------:R-:W-:Y:S02]  /*03a0*/  @!P1 IADD3 R2, -R2, RZ, RZ ;  /* 0x000000ff02029210 */ /* 0x000fe40007ffe1ff */
[----:B-1----:R-:W-:Y:S02]  /*03b0*/  MOV R8, RZ ;  /* 0x000000ff00087202 */ /* 0x002fe40000000f00 */
[----:B------:R-:W-:Y:S02]  /*03c0*/  SEL R3, R7, R2, !P0 ;  /* 0x0000000207037207 */ /* 0x000fe40004000000 */
[----:B------:R-:W-:-:S02]  /*03d0*/  SHF.R.U32.HI R2, RZ, 0x5, R22 ;  /* 0x00000005ff027819 */ /* 0x000fc40000011616 */
[----:B------:R-:W-:Y:S02]  /*03e0*/  IADD3 R3, R6, R3, RZ ;  /* 0x0000000306037210 */ /* 0x000fe40007ffe0ff */
[----:B------:R-:W-:Y:S02]  /*03f0*/  SGXT.U32 R2, R2, 0x2 ;  /* 0x000000020202781a */ /* 0x000fe40000000000 */
[----:B------:R-:W-:Y:S02]  /*0400*/  SHF.L.U32 R13, R3, 0x5, RZ ;  /* 0x00000005030d7819 */ /* 0x000fe400000006ff */
[----:B--2---:R-:W-:Y:S02]  /*0410*/  IADD3 R17, RZ, -R9, RZ ;  /* 0x80000009ff117210 */ /* 0x004fe40007ffe0ff */
[C---:B------:R-:W-:Y:S02]  /*0420*/  LOP3.LUT R12, R13.reuse, R2, RZ, 0xfc, !PT ;  /* 0x000000020d0c7212 */ /* 0x040fe400078efcff */
[----:B------:R-:W-:Y:S01]  /*0430*/  LOP3.LUT R14, R13, 0x4, R2, 0xfe, !PT ;  /* 0x000000040d0e7812 */ /* 0x000fe200078efe02 */
[----:B------:R-:W-:Y:S01]  /*0440*/  IMAD R3, R17, R0, RZ ;  /* 0x0000000011037224 */ /* 0x000fe200078e02ff */
[----:B------:R-:W-:-:S02]  /*0450*/  IABS R6, R12 ;  /* 0x0000000c00067213 */ /* 0x000fc40000000000 */
[----:B------:R-:W-:Y:S01]  /*0460*/  ISETP.GE.U32.AND P1, PT, R11, R15, PT ;  /* 0x0000000f0b00720c */ /* 0x000fe20003f26070 */
[----:B------:R-:W-:Y:S01]  /*0470*/  IMAD.HI.U32 R8, R9, R3, R8 ;  /* 0x0000000309087227 */ /* 0x000fe200078e0008 */
[----:B------:R-:W-:Y:S02]  /*0480*/  MOV R9, R6 ;  /* 0x0000000600097202 */ /* 0x000fe40000000f00 */
[----:B------:R-:W-:Y:S02]  /*0490*/  IABS R6, R14 ;  /* 0x0000000e00067213 */ /* 0x000fe40000000000 */
[----:B------:R-:W-:Y:S01]  /*04a0*/  LOP3.LUT R16, R13, 0x8, R2, 0xfe, !PT ;  /* 0x000000080d107812 */ /* 0x000fe200078efe02 */
[----:B------:R-:W-:Y:S01]  /*04b0*/  IMAD.HI.U32 R3, R8, R9, RZ ;  /* 0x0000000908037227 */ /* 0x000fe200078e00ff */
[----:B------:R-:W-:Y:S02]  /*04c0*/  MOV R11, R6 ;  /* 0x00000006000b7202 */ /* 0x000fe40000000f00 */
[----:B------:R-:W-:-:S02]  /*04d0*/  IABS R15, R16 ;  /* 0x00000010000f7213 */ /* 0x000fc40000000000 */
[----:B------:R-:W-:Y:S01]  /*04e0*/  IADD3 R5, -R3, RZ, RZ ;  /* 0x000000ff03057210 */ /* 0x000fe20007ffe1ff */
[----:B------:R-:W-:Y:S01]  /*04f0*/  IMAD.HI.U32 R3, R8, R11, RZ ;  /* 0x0000000b08037227 */ /* 0x000fe200078e00ff */
[----:B------:R-:W-:Y:S02]  /*0500*/  @P1 IADD3 R10, R10, 0x1, RZ ;  /* 0x000000010a0a1810 */ /* 0x000fe40007ffe0ff */
[----:B------:R-:W-:Y:S01]  /*0510*/  LOP3.LUT R17, R13, 0xc, R2, 0xfe, !PT ;  /* 0x0000000c0d117812 */ /* 0x000fe200078efe02 */
[----:B------:R-:W-:Y:S01]  /*0520*/  IMAD R4, R0, R5, R9 ;  /* 0x0000000500047224 */ /* 0x000fe200078e0209 */
[----:B------:R-:W-:Y:S01]  /*0530*/  IADD3 R3, -R3, RZ, RZ ;  /* 0x000000ff03037210 */ /* 0x000fe20007ffe1ff */
[----:B------:R-:W-:Y:S01]  /*0540*/  IMAD.HI.U32 R5, R8, R15, RZ ;  /* 0x0000000f08057227 */ /* 0x000fe200078e00ff */
[----:B------:R-:W-:Y:S02]  /*0550*/  @!P3 IADD3 R10, -R10, RZ, RZ ;  /* 0x000000ff0a0ab210 */ /* 0x000fe40007ffe1ff */
[----:B------:R-:W-:Y:S01]  /*0560*/  IABS R9, R17 ;  /* 0x0000001100097213 */ /* 0x000fe20000000000 */
[----:B------:R-:W-:Y:S01]  /*0570*/  IMAD R6, R0, R3, R11 ;  /* 0x0000000300067224 */ /* 0x000fe200078e020b */
[----:B------:R-:W-:-:S02]  /*0580*/  IADD3 R5, -R5, RZ, RZ ;  /* 0x000000ff05057210 */ /* 0x000fc40007ffe1ff */
[C-C-:B------:R-:W-:Y:S02]  /*0590*/  LOP3.LUT R18, R13.reuse, 0x10, R2.reuse, 0xfe, !PT ;  /* 0x000000100d127812 */ /* 0x140fe400078efe02 */
[C---:B------:R-:W-:Y:S01]  /*05a0*/  ISETP.GT.U32.AND P3, PT, R0.reuse, R6, PT ;  /* 0x000000060000720c */ /* 0x040fe20003f64070 */
[----:B------:R-:W-:Y:S01]  /*05b0*/  IMAD R3, R0, R5, R15 ;  /* 0x0000000500037224 */ /* 0x000fe200078e020f */
[----:B------:R-:W-:Y:S01]  /*05c0*/  LOP3.LUT R19, R13, 0x14, R2, 0xfe, !PT ;  /* 0x000000140d137812 */ /* 0x000fe200078efe02 */
[----:B------:R-:W-:Y:S01]  /*05d0*/  IMAD.HI.U32 R5, R8, R9, RZ ;  /* 0x0000000908057227 */ /* 0x000fe200078e00ff */
[----:B------:R-:W-:Y:S02]  /*05e0*/  IABS R11, R18 ;  /* 0x00000012000b7213 */ /* 0x000fe40000000000 */
[----:B------:R-:W-:Y:S02]  /*05f0*/  IABS R15, R19 ;  /* 0x00000013000f7213 */ /* 0x000fe40000000000 */
[----:B------:R-:W-:-:S02]  /*0600*/  IADD3 R5, -R5, RZ, RZ ;  /* 0x000000ff05057210 */ /* 0x000fc40007ffe1ff */
[----:B------:R-:W-:Y:S01]  /*0610*/  SEL R10, R7, R10, !P0 ;  /* 0x0000000a070a7207 */ /* 0x000fe20004000000 */
[----:B------:R-:W-:Y:S01]  /*0620*/  IMAD.HI.U32 R7, R8, R11, RZ ;  /* 0x0000000b08077227 */ /* 0x000fe200078e00ff */
[----:B------:R-:W-:Y:S02]  /*0630*/  ISETP.GT.U32.AND P1, PT, R0, R4, PT ;  /* 0x000000040000720c */ /* 0x000fe40003f24070 */
[----:B------:R-:W-:Y:S01]  /*0640*/  @!P3 IADD3 R6, R6, -R0, RZ ;  /* 0x800000000606b210 */ /* 0x000fe20007ffe0ff */
[----:B------:R-:W-:Y:S01]  /*0650*/  IMAD R5, R0, R5, R9 ;  /* 0x0000000500057224 */ /* 0x000fe200078e0209 */
[----:B------:R-:W-:Y:S01]  /*0660*/  IADD3 R7, -R7, RZ, RZ ;  /* 0x000000ff07077210 */ /* 0x000fe20007ffe1ff */
[----:B------:R-:W-:Y:S01]  /*0670*/  IMAD.HI.U32 R9, R8, R15, RZ ;  /* 0x0000000f08097227 */ /* 0x000fe200078e00ff */
[----:B------:R-:W-:Y:S02]  /*0680*/  ISETP.GT.U32.AND P3, PT, R0, R6, PT ;  /* 0x000000060000720c */ /* 0x000fe40003f64070 */
[----:B------:R-:W-:Y:S01]  /*0690*/  ISETP.GE.AND P2, PT, R12, RZ, PT ;  /* 0x000000ff0c00720c */ /* 0x000fe20003f46270 */
[----:B------:R-:W-:Y:S01]  /*06a0*/  IMAD R7, R0, R7, R11 ;  /* 0x0000000700077224 */ /* 0x000fe200078e020b */
[----:B------:R-:W-:-:S02]  /*06b0*/  IADD3 R9, -R9, RZ, RZ ;  /* 0x000000ff09097210 */ /* 0x000fc40007ffe1ff */
[----:B------:R-:W-:Y:S02]  /*06c0*/  SHF.L.U32 R69, R10, 0x5, RZ ;  /* 0x000000050a457819 */ /* 0x000fe400000006ff */
[C---:B------:R-:W-:Y:S01]  /*06d0*/  ISETP.GT.U32.AND P6, PT, R0.reuse, R7, PT ;  /* 0x000000070000720c */ /* 0x040fe20003fc4070 */
[----:B------:R-:W-:Y:S01]  /*06e0*/  IMAD R9, R0, R9, R15 ;  /* 0x0000000900097224 */ /* 0x000fe200078e020f */
[-C--:B------:R-:W-:Y:S02]  /*06f0*/  @!P1 IADD3 R4, R4, -R0.reuse, RZ ;  /* 0x8000000004049210 */ /* 0x080fe40007ffe0ff */
[----:B------:R-:W-:Y:S02]  /*0700*/  ISETP.GE.AND P1, PT, R14, RZ, PT ;  /* 0x000000ff0e00720c */ /* 0x000fe40003f26270 */
[----:B------:R-:W-:Y:S02]  /*0710*/  @!P3 IADD3 R6, R6, -R0, RZ ;  /* 0x800000000606b210 */ /* 0x000fe40007ffe0ff */
[----:B------:R-:W-:-:S02]  /*0720*/  ISETP.GT.U32.AND P3, PT, R0, R9, PT ;  /* 0x000000090000720c */ /* 0x000fc40003f64070 */
[----:B------:R-:W-:Y:S02]  /*0730*/  LOP3.LUT R14, R13, 0x18, R2, 0xfe, !PT ;  /* 0x000000180d0e7812 */ /* 0x000fe400078efe02 */
[----:B------:R-:W-:Y:S02]  /*0740*/  ISETP.GT.U32.AND P0, PT, R0, R4, PT ;  /* 0x000000040000720c */ /* 0x000fe40003f04070 */
[----:B------:R-:W-:Y:S02]  /*0750*/  IABS R15, R14 ;  /* 0x0000000e000f7213 */ /* 0x000fe40000000000 */
[----:B------:R-:W-:Y:S02]  /*0760*/  @!P6 IADD3 R7, R7, -R0, RZ ;  /* 0x800000000707e210 */ /* 0x000fe40007ffe0ff */
[----:B------:R-:W-:Y:S01]  /*0770*/  SHF.R.S32.HI R12, RZ, 0x1a, R10 ;  /* 0x0000001aff0c7819 */ /* 0x000fe2000001140a */
[----:B------:R-:W-:Y:S01]  /*0780*/  IMAD.HI.U32 R10, R8, R15, RZ ;  /* 0x0000000f080a7227 */ /* 0x000fe200078e00ff */
[----:B------:R-:W-:-:S02]  /*0790*/  ISETP.GT.U32.AND P4, PT, R0, R3, PT ;  /* 0x000000030000720c */ /* 0x000fc40003f84070 */
[-C--:B------:R-:W-:Y:S02]  /*07a0*/  @!P3 IADD3 R9, R9, -R0.reuse, RZ ;  /* 0x800000000909b210 */ /* 0x080fe40007ffe0ff */
[----:B------:R-:W-:Y:S02]  /*07b0*/  ISETP.GT.U32.AND P3, PT, R0, R7, PT ;  /* 0x000000070000720c */ /* 0x000fe40003f64070 */
[----:B------:R-:W-:Y:S02]  /*07c0*/  IADD3 R11, -R10, RZ, RZ ;  /* 0x000000ff0a0b7210 */ /* 0x000fe40007ffe1ff */
[----:B------:R-:W-:Y:S02]  /*07d0*/  @!P0 IADD3 R4, R4, -R0, RZ ;  /* 0x8000000004048210 */ /* 0x000fe40007ffe0ff */
[----:B------:R-:W-:Y:S01]  /*07e0*/  SGXT R12, R12, 0x1 ;  /* 0x000000010c0c781a */ /* 0x000fe20000000200 */
[----:B------:R-:W-:Y:S01]  /*07f0*/  IMAD R15, R0, R11, R15 ;  /* 0x0000000b000f7224 */ /* 0x000fe200078e020f */
[----:B------:R-:W-:-:S02]  /*0800*/  @!P2 IADD3 R4, -R4, RZ, RZ ;  /* 0x000000ff0404a210 */ /* 0x000fc40007ffe1ff */
[----:B------:R-:W-:Y:S02]  /*0810*/  ISETP.GE.AND P2, PT, R17, RZ, PT ;  /* 0x000000ff1100720c */ /* 0x000fe40003f46270 */
[----:B------:R-:W-:Y:S02]  /*0820*/  LOP3.LUT R17, R69, R2, RZ, 0xfc, !PT ;  /* 0x0000000245117212 */ /* 0x000fe400078efcff */
[-C--:B------:R-:W-:Y:S02]  /*0830*/  @!P3 IADD3 R7, R7, -R0.reuse, RZ ;  /* 0x800000000707b210 */ /* 0x080fe40007ffe0ff */
[----:B------:R-:W-:Y:S02]  /*0840*/  ISETP.GT.U32.AND P3, PT, R0, R15, PT ;  /* 0x0000000f0000720c */ /* 0x000fe40003f64070 */
[----:B------:R-:W-:Y:S02]  /*0850*/  @!P4 IADD3 R3, R3, -R0, RZ ;  /* 0x800000000303c210 */ /* 0x000fe40007ffe0ff */
[----:B------:R-:W-:-:S02]  /*0860*/  LEA.HI R10, R12, R17, RZ, 0x7 ;  /* 0x000000110c0a7211 */ /* 0x000fc400078f38ff */
[----:B------:R-:W-:Y:S02]  /*0870*/  ISETP.GT.U32.AND P4, PT, R0, R3, PT ;  /* 0x000000030000720c */ /* 0x000fe40003f84070 */
[C---:B------:R-:W-:Y:S02]  /*0880*/  LOP3.LUT R70, R13.reuse, R70, RZ, 0xfc, !PT ;  /* 0x000000460d467212 */ /* 0x040fe400078efcff */
[----:B------:R-:W-:Y:S02]  /*0890*/  LOP3.LUT R10, R10, 0xffff80, RZ, 0xc0, !PT ;  /* 0x00ffff800a0a7812 */ /* 0x000fe400078ec0ff */
[----:B------:R-:W-:Y:S02]  /*08a0*/  LOP3.LUT R13, R13, 0x1c, R2, 0xfe, !PT ;  /* 0x0000001c0d0d7812 */ /* 0x000fe400078efe02 */
[----:B------:R-:W-:Y:S02]  /*08b0*/  IADD3 R11, R17, -R10, RZ ;  /* 0x8000000a110b7210 */ /* 0x000fe40007ffe0ff */
[----:B------:R-:W-:-:S02]  /*08c0*/  IABS R17, R13 ;  /* 0x0000000d00117213 */ /* 0x000fc40000000000 */
[-C--:B------:R-:W-:Y:S02]  /*08d0*/  @!P3 IADD3 R15, R15, -R0.reuse, RZ ;  /* 0x800000000f0fb210 */ /* 0x080fe40007ffe0ff */
[----:B------:R-:W-:Y:S01]  /*08e0*/  @!P4 IADD3 R3, R3, -R0, RZ ;  /* 0x800000000303c210 */ /* 0x000fe20007ffe0ff */
[----:B------:R-:W-:Y:S01]  /*08f0*/  IMAD.HI.U32 R8, R8, R17, RZ ;  /* 0x0000001108087227 */ /* 0x000fe200078e00ff */
[----:B------:R-:W-:Y:S02]  /*0900*/  ISETP.GT.U32.AND P3, PT, R0, R15, PT ;  /* 0x0000000f0000720c */ /* 0x000fe40003f64070 */
[----:B------:R-:W-:Y:S02]  /*0910*/  ISETP.GE.AND P4, PT, R18, RZ, PT ;  /* 0x000000ff1200720c */ /* 0x000fe40003f86270 */
[----:B------:R-:W-:Y:S02]  /*0920*/  ISETP.GT.U32.AND P5, PT, R0, R5, PT ;  /* 0x000000050000720c */ /* 0x000fe40003fa4070 */
[----:B------:R-:W-:-:S02]  /*0930*/  IADD3 R18, -R8, RZ, RZ ;  /* 0x000000ff08127210 */ /* 0x000fc40007ffe1ff */
[----:B------:R-:W-:Y:S02]  /*0940*/  @!P1 IADD3 R6, -R6, RZ, RZ ;  /* 0x000000ff06069210 */ /* 0x000fe40007ffe1ff */
[C---:B------:R-:W-:Y:S01]  /*0950*/  ISETP.GT.U32.AND P1, PT, R0.reuse, R9, PT ;  /* 0x000000090000720c */ /* 0x040fe20003f24070 */
[----:B------:R-:W-:Y:S01]  /*0960*/  IMAD R17, R0, R18, R17 ;  /* 0x0000001200117224 */ /* 0x000fe200078e0211 */
[----:B------:R-:W-:Y:S02]  /*0970*/  SHF.L.U32 R10, R22, 0x2, RZ ;  /* 0x00000002160a7819 */ /* 0x000fe400000006ff */
[-C--:B------:R-:W-:Y:S02]  /*0980*/  @!P3 IADD3 R15, R15, -R0.reuse, RZ ;  /* 0x800000000f0fb210 */ /* 0x080fe40007ffe0ff */
[----:B------:R-:W-:Y:S02]  /*0990*/  ISETP.GT.U32.AND P3, PT, R0, R17, PT ;  /* 0x000000110000720c */ /* 0x000fe40003f64070 */
[----:B------:R-:W-:-:S02]  /*09a0*/  @!P5 IADD3 R5, R5, -R0, RZ ;  /* 0x800000000505d210 */ /* 0x000fc40007ffe0ff */
[----:B------:R-:W-:Y:S02]  /*09b0*/  ISETP.GE.AND P5, PT, R19, RZ, PT ;  /* 0x000000ff1300720c */ /* 0x000fe40003fa6270 */
[----:B------:R-:W-:Y:S02]  /*09c0*/  ISETP.GT.U32.AND P6, PT, R0, R5, PT ;  /* 0x000000050000720c */ /* 0x000fe40003fc4070 */
[----:B------:R-:W-:Y:S02]  /*09d0*/  LOP3.LUT R19, R69, 0x4, R2, 0xfe, !PT ;  /* 0x0000000445137812 */ /* 0x000fe400078efe02 */
[----:B------:R-:W-:Y:S02]  /*09e0*/  @!P1 IADD3 R9, R9, -R0, RZ ;  /* 0x8000000009099210 */ /* 0x000fe40007ffe0ff */
[----:B------:R-:W-:Y:S02]  /*09f0*/  ISETP.GE.AND P1, PT, R13, RZ, PT ;  /* 0x000000ff0d00720c */ /* 0x000fe40003f26270 */
[----:B------:R-:W-:-:S02]  /*0a00*/  LEA.HI R13, R12, R19, RZ, 0x7 ;  /* 0x000000130c0d7211 */ /* 0x000fc400078f38ff */
[-C--:B------:R-:W-:Y:S02]  /*0a10*/  @!P3 IADD3 R17, R17, -R0.reuse, RZ ;  /* 0x800000001111b210 */ /* 0x080fe40007ffe0ff */
[----:B------:R-:W-:Y:S02]  /*0a20*/  LOP3.LUT R13, R13, 0xffff80, RZ, 0xc0, !PT ;  /* 0x00ffff800d0d7812 */ /* 0x000fe400078ec0ff */
[----:B------:R-:W-:Y:S02]  /*0a30*/  ISETP.GT.U32.AND P3, PT, R0, R17, PT ;  /* 0x000000110000720c */ /* 0x000fe40003f64070 */
[----:B------:R-:W-:Y:S02]  /*0a40*/  LOP3.LUT R29, R69, 0x18, R2, 0xfe, !PT ;  /* 0x00000018451d7812 */ /* 0x000fe400078efe02 */
[----:B------:R-:W-:Y:S02]  /*0a50*/  ISETP.GE.AND P0, PT, R16, RZ, PT ;  /* 0x000000ff1000720c */ /* 0x000fe40003f06270 */
[----:B------:R-:W-:-:S02]  /*0a60*/  @!P6 IADD3 R5, R5, -R0, RZ ;  /* 0x800000000505e210 */ /* 0x000fc40007ffe0ff */
[----:B------:R-:W-:Y:S02]  /*0a70*/  ISETP.GE.AND P6, PT, R14, RZ, PT ;  /* 0x000000ff0e00720c */ /* 0x000fe40003fc6270 */
[----:B------:R-:W-:Y:S02]  /*0a80*/  IADD3 R19, R19, -R13, RZ ;  /* 0x8000000d13137210 */ /* 0x000fe40007ffe0ff */
[----:B------:R-:W-:Y:S02]  /*0a90*/  LOP3.LUT R8, R10, 0x7c, RZ, 0xc0, !PT ;  /* 0x0000007c0a087812 */ /* 0x000fe400078ec0ff */
[----:B------:R-:W-:Y:S02]  /*0aa0*/  LEA.HI R13, R12, R29, RZ, 0x7 ;  /* 0x0000001d0c0d7211 */ /* 0x000fe400078f38ff */
[----:B------:R-:W-:Y:S02]  /*0ab0*/  SHF.L.U32 R80, R8, 0x2, RZ ;  /* 0x0000000208507819 */ /* 0x000fe400000006ff */
[----:B------:R-:W-:-:S02]  /*0ac0*/  LOP3.LUT R79, R2, 0x4, RZ, 0xfc, !PT ;  /* 0x00000004024f7812 */ /* 0x000fc400078efcff */
[C---:B------:R-:W-:Y:S02]  /*0ad0*/  LOP3.LUT R78, R2.reuse, 0x8, RZ, 0xfc, !PT ;  /* 0x00000008024e7812 */ /* 0x040fe400078efcff */
[C---:B------:R-:W-:Y:S02]  /*0ae0*/  LOP3.LUT R77, R2.reuse, 0xc, RZ, 0xfc, !PT ;  /* 0x0000000c024d7812 */ /* 0x040fe400078efcff */
[C---:B------:R-:W-:Y:S02]  /*0af0*/  LOP3.LUT R76, R2.reuse, 0x10, RZ, 0xfc, !PT ;  /* 0x00000010024c7812 */ /* 0x040fe400078efcff */
[C---:B------:R-:W-:Y:S02]  /*0b00*/  LOP3.LUT R75, R2.reuse, 0x14, RZ, 0xfc, !PT ;  /* 0x00000014024b7812 */ /* 0x040fe400078efcff */
[C---:B------:R-:W-:Y:S02]  /*0b10*/  LOP3.LUT R74, R2.reuse, 0x18, RZ, 0xfc, !PT ;  /* 0x00000018024a7812 */ /* 0x040fe400078efcff */
[----:B------:R-:W-:-:S02]  /*0b20*/  LOP3.LUT R73, R2, 0x1c, RZ, 0xfc, !PT ;  /* 0x0000001c02497812 */ /* 0x000fc400078efcff */
[--C-:B------:R-:W-:Y:S02]  /*0b30*/  LOP3.LUT R23, R69, 0xc, R2.reuse, 0xfe, !PT ;  /* 0x0000000c45177812 */ /* 0x100fe400078efe02 */
[----:B------:R-:W-:Y:S02]  /*0b40*/  LOP3.LUT R13, R13, 0xffff80, RZ, 0xc0, !PT ;  /* 0x00ffff800d0d7812 */ /* 0x000fe400078ec0ff */
[C-C-:B------:R-:W-:Y:S02]  /*0b50*/  LOP3.LUT R21, R69.reuse, 0x8, R2.reuse, 0xfe, !PT ;  /* 0x0000000845157812 */ /* 0x140fe400078efe02 */
[C-C-:B------:R-:W-:Y:S02]  /*0b60*/  LOP3.LUT R25, R69.reuse, 0x10, R2.reuse, 0xfe, !PT ;  /* 0x0000001045197812 */ /* 0x140fe400078efe02 */
[C-C-:B------:R-:W-:Y:S02]  /*0b70*/  LOP3.LUT R27, R69.reuse, 0x14, R2.reuse, 0xfe, !PT ;  /* 0x00000014451b7812 */ /* 0x140fe400078efe02 */
[----:B------:R-:W-:-:S02]  /*0b80*/  LOP3.LUT R31, R69, 0x1c, R2, 0xfe, !PT ;  /* 0x0000001c451f7812 */ /* 0x000fc400078efe02 */
[-C--:B------:R-:W-:Y:S02]  /*0b90*/  LEA R79, R79, R80.reuse, 0x9 ;  /* 0x000000504f4f7211 */ /* 0x080fe400078e48ff */
[-C--:B------:R-:W-:Y:S02]  /*0ba0*/  LEA R78, R78, R80.reuse, 0x9 ;  /* 0x000000504e4e7211 */ /* 0x080fe400078e48ff */
[-C--:B------:R-:W-:Y:S02]  /*0bb0*/  LEA R77, R77, R80.reuse, 0x9 ;  /* 0x000000504d4d7211 */ /* 0x080fe400078e48ff */
[-C--:B------:R-:W-:Y:S02]  /*0bc0*/  LEA R76, R76, R80.reuse, 0x9 ;  /* 0x000000504c4c7211 */ /* 0x080fe400078e48ff */
[-C--:B------:R-:W-:Y:S02]  /*0bd0*/  LEA R75, R75, R80.reuse, 0x9 ;  /* 0x000000504b4b7211 */ /* 0x080fe400078e48ff */
[----:B------:R-:W-:-:S02]  /*0be0*/  LEA R74, R74, R80, 0x9 ;  /* 0x000000504a4a7211 */ /* 0x000fc400078e48ff */
[-C--:B------:R-:W-:Y:S02]  /*0bf0*/  LEA R73, R73, R80.reuse, 0x9 ;  /* 0x0000005049497211 */ /* 0x080fe400078e48ff */
[----:B------:R-:W-:Y:S02]  /*0c00*/  LEA.HI R16, R12, R23, RZ, 0x7 ;  /* 0x000000170c107211 */ /* 0x000fe400078f38ff */
[----:B------:R-:W-:Y:S02]  /*0c10*/  LEA R80, R2, R80, 0x9 ;  /* 0x0000005002507211 */ /* 0x000fe400078e48ff */
[----:B------:R-:W-:Y:S02]  /*0c20*/  IADD3 R29, R29, -R13, RZ ;  /* 0x8000000d1d1d7210 */ /* 0x000fe40007ffe0ff */
[----:B------:R-:W-:Y:S02]  /*0c30*/  @!P3 IADD3 R17, R17, -R0, RZ ;  /* 0x800000001111b210 */ /* 0x000fe40007ffe0ff */
[----:B------:R-:W-:-:S02]  /*0c40*/  LEA.HI R14, R12, R21, RZ, 0x7 ;  /* 0x000000150c0e7211 */ /* 0x000fc400078f38ff */
[C---:B------:R-:W-:Y:S02]  /*0c50*/  LEA.HI R2, R12.reuse, R25, RZ, 0x7 ;  /* 0x000000190c027211 */ /* 0x040fe400078f38ff */
[C---:B------:R-:W-:Y:S02]  /*0c60*/  LEA.HI R10, R12.reuse, R27, RZ, 0x7 ;  /* 0x0000001b0c0a7211 */ /* 0x040fe400078f38ff */
[----:B------:R-:W-:Y:S02]  /*0c70*/  ISETP.NE.AND P3, PT, RZ, c[0x0][0x178], PT ;  /* 0x00005e00ff007a0c */ /* 0x000fe40003f65270 */
[----:B------:R-:W-:Y:S02]  /*0c80*/  LOP3.LUT R13, RZ, c[0x0][0x178], RZ, 0x33, !PT ;  /* 0x00005e00ff0d7a12 */ /* 0x000fe400078e33ff */
[----:B------:R-:W-:Y:S02]  /*0c90*/  LEA.HI R12, R12, R31, RZ, 0x7 ;  /* 0x0000001f0c0c7211 */ /* 0x000fe400078f38ff */
[----:B------:R-:W-:-:S02]  /*0ca0*/  @!P0 IADD3 R3, -R3, RZ, RZ ;  /* 0x000000ff03038210 */ /* 0x000fc40007ffe1ff */
[----:B------:R-:W-:Y:S02]  /*0cb0*/  LOP3.LUT R16, R16, 0xffff80, RZ, 0xc0, !PT ;  /* 0x00ffff8010107812 */ /* 0x000fe400078ec0ff */
[----:B------:R-:W-:Y:S02]  /*0cc0*/  @!P2 IADD3 R5, -R5, RZ, RZ ;  /* 0x000000ff0505a210 */ /* 0x000fe40007ffe1ff */
[----:B------:R-:W-:Y:S02]  /*0cd0*/  @!P4 IADD3 R7, -R7, RZ, RZ ;  /* 0x000000ff0707c210 */ /* 0x000fe40007ffe1ff */
[----:B------:R-:W-:Y:S02]  /*0ce0*/  @!P5 IADD3 R9, -R9, RZ, RZ ;  /* 0x000000ff0909d210 */ /* 0x000fe40007ffe1ff */
[----:B------:R-:W-:Y:S02]  /*0cf0*/  @!P6 IADD3 R15, -R15, RZ, RZ ;  /* 0x000000ff0f0fe210 */ /* 0x000fe40007ffe1ff */
[----:B------:R-:W-:-:S02]  /*0d00*/  @!P1 IADD3 R17, -R17, RZ, RZ ;  /* 0x000000ff11119210 */ /* 0x000fc40007ffe1ff */
[C---:B------:R-:W-:Y:S02]  /*0d10*/  SEL R35, R13.reuse, R4, !P3 ;  /* 0x000000040d237207 */ /* 0x040fe40005800000 */
[----:B------:R-:W-:Y:S02]  /*0d20*/  LOP3.LUT R14, R14, 0xffff80, RZ, 0xc0, !PT ;  /* 0x00ffff800e0e7812 */ /* 0x000fe400078ec0ff */
[----:B------:R-:W-:Y:S02]  /*0d30*/  LOP3.LUT R2, R2, 0xffff80, RZ, 0xc0, !PT ;  /* 0x00ffff8002027812 */ /* 0x000fe400078ec0ff */
[----:B------:R-:W-:Y:S02]  /*0d40*/  LOP3.LUT R10, R10, 0xffff80, RZ, 0xc0, !PT ;  /* 0x00ffff800a0a7812 */ /* 0x000fe400078ec0ff */
[----:B------:R-:W-:Y:S02]  /*0d50*/  LOP3.LUT R12, R12, 0xffff80, RZ, 0xc0, !PT ;  /* 0x00ffff800c0c7812 */ /* 0x000fe400078ec0ff */
[----:B------:R-:W-:-:S02]  /*0d60*/  SEL R45, R13, R6, !P3 ;  /* 0x000000060d2d7207 */ /* 0x000fc40005800000 */
[----:B------:R-:W-:Y:S02]  /*0d70*/  SEL R47, R13, R3, !P3 ;  /* 0x000000030d2f7207 */ /* 0x000fe40005800000 */
[----:B------:R-:W-:Y:S02]  /*0d80*/  IADD3 R23, R23, -R16, RZ ;  /* 0x8000001017177210 */ /* 0x000fe40007ffe0ff */
[C---:B------:R-:W-:Y:S02]  /*0d90*/  SEL R5, R13.reuse, R5, !P3 ;  /* 0x000000050d057207 */ /* 0x040fe40005800000 */
[C---:B------:R-:W-:Y:S02]  /*0da0*/  SEL R7, R13.reuse, R7, !P3 ;  /* 0x000000070d077207 */ /* 0x040fe40005800000 */
[C---:B------:R-:W-:Y:S02]  /*0db0*/  SEL R49, R13.reuse, R9, !P3 ;  /* 0x000000090d317207 */ /* 0x040fe40005800000 */
[----:B------:R-:W-:-:S02]  /*0dc0*/  SEL R51, R13, R15, !P3 ;  /* 0x0000000f0d337207 */ /* 0x000fc40005800000 */
[----:B------:R-:W-:Y:S02]  /*0dd0*/  SEL R13, R13, R17, !P3 ;  /* 0x000000110d0d7207 */ /* 0x000fe40005800000 */
[----:B------:R-:W-:Y:S02]  /*0de0*/  MOV R16, 0x4 ;  /* 0x0000000400107802 */ /* 0x000fe40000000f00 */
[----:B------:R-:W-:Y:S02]  /*0df0*/  LEA R3, R35, R8, 0x8 ;  /* 0x0000000823037211 */ /* 0x000fe400078e40ff */
[----:B------:R-:W-:Y:S02]  /*0e00*/  IADD3 R21, R21, -R14, RZ ;  /* 0x8000000e15157210 */ /* 0x000fe40007ffe0ff */
[----:B------:R-:W-:Y:S02]  /*0e10*/  IADD3 R25, R25, -R2, RZ ;  /* 0x8000000219197210 */ /* 0x000fe40007ffe0ff */
[----:B------:R-:W-:-:S02]  /*0e20*/  IADD3 R27, R27, -R10, RZ ;  /* 0x8000000a1b1b7210 */ /* 0x000fc40007ffe0ff */
[----:B------:R-:W-:Y:S02]  /*0e30*/  IADD3 R31, R31, -R12, RZ ;  /* 0x8000000c1f1f7210 */ /* 0x000fe40007ffe0ff */
[-C--:B------:R-:W-:Y:S02]  /*0e40*/  LEA R9, R45, R8.reuse, 0x8 ;  /* 0x000000082d097211 */ /* 0x080fe400078e40ff */
[-C--:B------:R-:W-:Y:S02]  /*0e50*/  LEA R15, R47, R8.reuse, 0x8 ;  /* 0x000000082f0f7211 */ /* 0x080fe400078e40ff */
[-C--:B------:R-:W-:Y:S01]  /*0e60*/  LEA R41, R23, R8.reuse, 0x8 ;  /* 0x0000000817297211 */ /* 0x080fe200078e40ff */
[----:B------:R-:W-:Y:S01]  /*0e70*/  CS2R R46, SRZ ;  /* 0x00000000002e7805 */ /* 0x000fe2000001ff00 */
[----:B------:R-:W-:Y:S01]  /*0e80*/  LEA R5, R5, R8, 0x8 ;  /* 0x0000000805057211 */ /* 0x000fe200078e40ff */
[----:B------:R-:W-:Y:S01]  /*0e90*/  IMAD.WIDE R14, R15, R16, c[0x0][0x160] ;  /* 0x000058000f0e7625 */ /* 0x000fe200078e0210 */
[----:B------:R-:W-:-:S02]  /*0ea0*/  LEA R33, R11, R8, 0x8 ;  /* 0x000000080b217211 */ /* 0x000fc400078e40ff */
[----:B------:R-:W-:Y:S01]  /*0eb0*/  LEA R7, R7, R8, 0x8 ;  /* 0x0000000807077211 */ /* 0x000fe200078e40ff */
[----:B------:R-:W-:Y:S01]  /*0ec0*/  IMAD.WIDE R4, R5, R16, c[0x0][0x160] ;  /* 0x0000580005047625 */ /* 0x000fe200078e0210 */
[-C--:B------:R-:W-:Y:S02]  /*0ed0*/  LEA R23, R13, R8.reuse, 0x8 ;  /* 0x000000080d177211 */ /* 0x080fe400078e40ff */
[----:B------:R-:W-:Y:S01]  /*0ee0*/  LEA R37, R19, R8, 0x8 ;  /* 0x0000000813257211 */ /* 0x000fe200078e40ff */
[----:B------:R-:W-:Y:S01]  /*0ef0*/  IMAD.WIDE R12, R3, R16, c[0x0][0x160] ;  /* 0x00005800030c7625 */ /* 0x000fe200078e0210 */
[-C--:B------:R-:W-:Y:S02]  /*0f00*/  LEA R39, R21, R8.reuse, 0x8 ;  /* 0x0000000815277211 */ /* 0x080fe400078e40ff */
[----:B------:R-:W-:Y:S01]  /*0f10*/  LEA R25, R25, R8, 0x8 ;  /* 0x0000000819197211 */ /* 0x000fe200078e40ff */
[----:B------:R-:W-:Y:S01]  /*0f20*/  IMAD.WIDE R18, R33, R16, c[0x0][0x168] ;  /* 0x00005a0021127625 */ /* 0x000fe200078e0210 */
[-C--:B------:R-:W-:Y:S01]  /*0f30*/  LEA R27, R27, R8.reuse, 0x8 ;  /* 0x000000081b1b7211 */ /* 0x080fe200078e40ff */
[----:B------:R1:W-:Y:S01]  /*0f40*/  LDGSTS.E.BYPASS.128 [R80], [R12.64] ;  /* 0x000000000c507fae */ /* 0x0003e2000b901c44 */
[----:B------:R-:W-:Y:S01]  /*0f50*/  LEA R29, R29, R8, 0x8 ;  /* 0x000000081d1d7211 */ /* 0x000fe200078e40ff */
[----:B------:R-:W-:Y:S01]  /*0f60*/  IMAD.WIDE R2, R7, R16, c[0x0][0x160] ;  /* 0x0000580007027625 */ /* 0x000fe200078e0210 */
[----:B------:R-:W-:-:S02]  /*0f70*/  LEA R43, R31, R8, 0x8 ;  /* 0x000000081f2b7211 */ /* 0x000fc400078e40ff */
[----:B------:R-:W-:Y:S01]  /*0f80*/  LEA R11, R49, R8, 0x8 ;  /* 0x00000008310b7211 */ /* 0x000fe200078e40ff */
[----:B------:R-:W-:Y:S01]  /*0f90*/  IMAD.WIDE R34, R25, R16, c[0x0][0x168] ;  /* 0x00005a0019227625 */ /* 0x000fe200078e0210 */
[----:B------:R-:W-:Y:S02]  /*0fa0*/  LEA R17, R51, R8, 0x8 ;  /* 0x0000000833117211 */ /* 0x000fe400078e40ff */
[----:B------:R-:W-:Y:S01]  /*0fb0*/  IADD3 R54, P2, R18, 0x200, RZ ;  /* 0x0000020012367810 */ /* 0x000fe20007f5e0ff */
[-C--:B------:R-:W-:Y:S01]  /*0fc0*/  IMAD.WIDE R8, R9, R16.reuse, c[0x0][0x160] ;  /* 0x0000580009087625 */ /* 0x080fe200078e0210 */
[----:B------:R-:W-:Y:S02]  /*0fd0*/  IADD3 R62, P1, R34, 0x200, RZ ;  /* 0x00000200223e7810 */ /* 0x000fe40007f3e0ff */
[----:B------:R-:W-:Y:S01]  /*0fe0*/  IADD3.X R53, RZ, R19, RZ, P2, !PT ;  /* 0x00000013ff357210 */ /* 0x000fe200017fe4ff */
[----:B------:R-:W-:Y:S01]  /*0ff0*/  IMAD.WIDE R32, R27, R16, c[0x0][0x168] ;  /* 0x00005a001b207625 */ /* 0x000fe200078e0210 */
[----:B------:R2:W-:Y:S01]  /*1000*/  LDGSTS.E.BYPASS.128 [R79], [R8.64] ;  /* 0x00000000084f7fae */ /* 0x0005e2000b901c44 */
[----:B------:R-:W-:-:S02]  /*1010*/  IADD3.X R61, RZ, R35, RZ, P1, !PT ;  /* 0x00000023ff3d7210 */ /* 0x000fc40000ffe4ff */
[-C--:B------:R-:W-:Y:S01]  /*1020*/  IMAD.WIDE R30, R29, R16.reuse, c[0x0][0x168] ;  /* 0x00005a001d1e7625 */ /* 0x080fe200078e0210 */
[----:B------:R1:W-:Y:S01]  /*1030*/  LDGSTS.E.BYPASS.128 [R78], [R14.64] ;  /* 0x000000000e4e7fae */ /* 0x0003e2000b901c44 */
[----:B------:R-:W-:Y:S02]  /*1040*/  IADD3 R64, P0, R32, 0x200, RZ ;  /* 0x0000020020407810 */ /* 0x000fe40007f1e0ff */
[-C--:B------:R-:W-:Y:S01]  /*1050*/  IMAD.WIDE R6, R11, R16.reuse, c[0x0][0x160] ;  /* 0x000058000b067625 */ /* 0x080fe200078e0210 */
[----:B------:R3:W-:Y:S01]  /*1060*/  LDGSTS.E.BYPASS.128 [R77], [R4.64] ;  /* 0x00000000044d7fae */ /* 0x0007e2000b901c44 */
[----:B------:R-:W-:Y:S02]  /*1070*/  IADD3 R66, P1, R30, 0x200, RZ ;  /* 0x000002001e427810 */ /* 0x000fe40007f3e0ff */
[----:B------:R-:W-:Y:S01]  /*1080*/  IMAD.WIDE R20, R37, R16, c[0x0][0x168] ;  /* 0x00005a0025147625 */ /* 0x000fe200078e0210 */
[----:B------:R4:W-:Y:S01]  /*1090*/  LDGSTS.E.BYPASS.128 [R76], [R2.64] ;  /* 0x00000000024c7fae */ /* 0x0009e2000b901c44 */
[----:B------:R-:W-:-:S02]  /*10a0*/  IADD3.X R63, RZ, R33, RZ, P0, !PT ;  /* 0x00000021ff3f7210 */ /* 0x000fc400007fe4ff */
[-C--:B------:R-:W-:Y:S01]  /*10b0*/  IMAD.WIDE R24, R39, R16.reuse, c[0x0][0x168] ;  /* 0x00005a0027187625 */ /* 0x080fe200078e0210 */
[----:B------:R1:W-:Y:S01]  /*10c0*/  LDGSTS.E.BYPASS.128 [R75], [R6.64] ;  /* 0x00000000064b7fae */ /* 0x0003e2000b901c44 */
[----:B------:R-:W-:Y:S02]  /*10d0*/  IADD3.X R65, RZ, R31, RZ, P1, !PT ;  /* 0x0000001fff417210 */ /* 0x000fe40000ffe4ff */
[----:B------:R-:W-:Y:S01]  /*10e0*/  IMAD.WIDE R26, R41, R16, c[0x0][0x168] ;  /* 0x00005a00291a7625 */ /* 0x000fe200078e0210 */
[----:B------:R-:W-:-:S03]  /*10f0*/  IADD3 R0, P2, R2, 0x200, RZ ;  /* 0x0000020002007810 */ /* 0x000fc60007f5e0ff */
[-C--:B------:R-:W-:Y:S01]  /*1100*/  IMAD.WIDE R28, R43, R16.reuse, c[0x0][0x168] ;  /* 0x00005a002b1c7625 */ /* 0x080fe200078e0210 */
[----:B------:R-:W-:Y:S01]  /*1110*/  IADD3 R60, P1, R26, 0x200, RZ ;  /* 0x000002001a3c7810 */ /* 0x000fe20007f3e0ff */
[----:B------:R-:W-:Y:S01]  /*1120*/  CS2R R42, SRZ ;  /* 0x00000000002a7805 */ /* 0x000fe2000001ff00 */
[----:B----4-:R-:W-:Y:S01]  /*1130*/  IADD3.X R3, RZ, R3, RZ, P2, !PT ;  /* 0x00000003ff037210 */ /* 0x010fe200017fe4ff */
[-C--:B------:R-:W-:Y:S01]  /*1140*/  IMAD.WIDE R10, R17, R16.reuse, c[0x0][0x160] ;  /* 0x00005800110a7625 */ /* 0x080fe200078e0210 */
[----:B------:R-:W-:Y:S02]  /*1150*/  IADD3 R68, P0, R28, 0x200, RZ ;  /* 0x000002001c447810 */ /* 0x000fe40007f1e0ff */
[----:B------:R-:W-:Y:S01]  /*1160*/  IADD3.X R59, RZ, R27, RZ, P1, !PT ;  /* 0x0000001bff3b7210 */ /* 0x000fe20000ffe4ff */
[----:B------:R-:W-:Y:S01]  /*1170*/  IMAD.WIDE R16, R23, R16, c[0x0][0x160] ;  /* 0x0000580017107625 */ /* 0x000fe200078e0210 */
[----:B------:R4:W-:Y:S01]  /*1180*/  LDGSTS.E.BYPASS.128 [R74], [R10.64] ;  /* 0x000000000a4a7fae */ /* 0x0009e2000b901c44 */
[----:B------:R-:W-:-:S02]  /*1190*/  IADD3.X R67, RZ, R29, RZ, P0, !PT ;  /* 0x0000001dff437210 */ /* 0x000fc400007fe4ff */
[----:B------:R-:W-:Y:S01]  /*11a0*/  IADD3 R58, P0, R24, 0x200, RZ ;  /* 0x00000200183a7810 */ /* 0x000fe20007f1e0ff */
[----:B------:R1:W-:Y:S01]  /*11b0*/  LDGSTS.E.BYPASS.128 [R73], [R16.64] ;  /* 0x0000000010497fae */ /* 0x0003e2000b901c44 */
[----:B------:R-:W-:Y:S02]  /*11c0*/  IADD3 R52, P3, R16, 0x200, RZ ;  /* 0x0000020010347810 */ /* 0x000fe40007f7e0ff */
[----:B------:R-:W-:Y:S01]  /*11d0*/  IADD3 R56, P1, R20, 0x200, RZ ;  /* 0x0000020014387810 */ /* 0x000fe20007f3e0ff */
[----:B------:R-:W0:Y:S01]  /*11e0*/  LDGDEPBAR ;  /* 0x00000000000079af */ /* 0x000e220000000000 */
[----:B------:R-:W-:Y:S02]  /*11f0*/  IADD3.X R57, RZ, R25, RZ, P0, !PT ;  /* 0x00000019ff397210 */ /* 0x000fe400007fe4ff */
[----:B------:R-:W-:Y:S01]  /*1200*/  IADD3.X R51, RZ, R17, RZ, P3, !PT ;  /* 0x00000011ff337210 */ /* 0x000fe20001ffe4ff */
[----:B------:R1:W-:Y:S01]  /*1210*/  LDGSTS.E.BYPASS.128 [R80+0x4000], [R18.64] ;  /* 0x0400000012507fae */ /* 0x0003e2000b901c44 */
[----:B------:R-:W-:-:S02]  /*1220*/  IADD3.X R55, RZ, R21, RZ, P1, !PT ;  /* 0x00000015ff377210 */ /* 0x000fc40000ffe4ff */
[----:B------:R-:W-:Y:S01]  /*1230*/  IADD3 R50, P0, R10, 0x200, RZ ;  /* 0x000002000a327810 */ /* 0x000fe20007f1e0ff */
[----:B------:R1:W-:Y:S01]  /*1240*/  LDGSTS.E.BYPASS.128 [R79+0x4000], [R20.64] ;  /* 0x04000000144f7fae */ /* 0x0003e2000b901c44 */
[----:B------:R-:W-:Y:S02]  /*1250*/  IADD3 R2, P3, R4, 0x200, RZ ;  /* 0x0000020004027810 */ /* 0x000fe40007f7e0ff */
[----:B------:R-:W-:Y:S01]  /*1260*/  IADD3 R48, P1, R6, 0x200, RZ ;  /* 0x0000020006307810 */ /* 0x000fe20007f3e0ff */
[----:B------:R2:W-:Y:S01]  /*1270*/  LDGSTS.E.BYPASS.128 [R78+0x4000], [R24.64] ;  /* 0x04000000184e7fae */ /* 0x0005e2000b901c44 */
[----:B------:R-:W-:Y:S02]  /*1280*/  IADD3.X R49, RZ, R11, RZ, P0, !PT ;  /* 0x0000000bff317210 */ /* 0x000fe400007fe4ff */
[----:B---3--:R-:W-:Y:S01]  /*1290*/  IADD3.X R4, RZ, R5, RZ, P3, !PT ;  /* 0x00000005ff047210 */ /* 0x008fe20001ffe4ff */
[----:B------:R3:W-:Y:S01]  /*12a0*/  LDGSTS.E.BYPASS.128 [R77+0x4000], [R26.64] ;  /* 0x040000001a4d7fae */ /* 0x0007e2000b901c44 */
[----:B----4-:R-:W-:-:S02]  /*12b0*/  IADD3.X R11, RZ, R7, RZ, P1, !PT ;  /* 0x00000007ff0b7210 */ /* 0x010fc40000ffe4ff */
[----:B------:R-:W-:Y:S01]  /*12c0*/  IADD3 R5, P0, R14, 0x200, RZ ;  /* 0x000002000e057810 */ /* 0x000fe20007f1e0ff */
[----:B------:R3:W-:Y:S01]  /*12d0*/  LDGSTS.E.BYPASS.128 [R76+0x4000], [R34.64] ;  /* 0x04000000224c7fae */ /* 0x0007e2000b901c44 */
[----:B-1----:R-:W-:Y:S02]  /*12e0*/  IADD3 R6, P1, R8, 0x200, RZ ;  /* 0x0000020008067810 */ /* 0x002fe40007f3e0ff */
[----:B------:R-:W-:Y:S01]  /*12f0*/  IADD3 R7, P2, R12, 0x200, RZ ;  /* 0x000002000c077810 */ /* 0x000fe20007f5e0ff */
[----:B------:R3:W-:Y:S01]  /*1300*/  LDGSTS.E.BYPASS.128 [R75+0x4000], [R32.64] ;  /* 0x04000000204b7fae */ /* 0x0007e2000b901c44 */
[----:B--2---:R-:W-:Y:S02]  /*1310*/  IADD3.X R8, RZ, R15, RZ, P0, !PT ;  /* 0x0000000fff087210 */ /* 0x004fe400007fe4ff */
[----:B------:R-:W-:Y:S01]  /*1320*/  IADD3.X R9, RZ, R9, RZ, P1, !PT ;  /* 0x00000009ff097210 */ /* 0x000fe20000ffe4ff */
[----:B------:R1:W-:Y:S01]  /*1330*/  LDGSTS.E.BYPASS.128 [R74+0x4000], [R30.64] ;  /* 0x040000001e4a7fae */ /* 0x0003e2000b901c44 */
[----:B------:R-:W-:-:S02]  /*1340*/  IADD3.X R10, RZ, R13, RZ, P2, !PT ;  /* 0x0000000dff0a7210 */ /* 0x000fc400017fe4ff */
[----:B------:R-:W-:Y:S01]  /*1350*/  PLOP3.LUT P0, PT, PT, PT, PT, 0x80, 0x0 ;  /* 0x000000000000781c */ /* 0x000fe20003f0f070 */
[----:B------:R2:W-:Y:S01]  /*1360*/  LDGSTS.E.BYPASS.128 [R73+0x4000], [R28.64] ;  /* 0x040000001c497fae */ /* 0x0005e2000b901c44 */
[----:B------:R-:W-:Y:S02]  /*1370*/  UMOV UR4, URZ ;  /* 0x0000003f00047c82 */ /* 0x000fe40008000000 */
[----:B------:R-:W-:Y:S01]  /*1380*/  UMOV UR5, URZ ;  /* 0x0000003f00057c82 */ /* 0x000fe20008000000 */
[----:B------:R-:W0:Y:S01]  /*1390*/  LDGDEPBAR ;  /* 0x00000000000079af */ /* 0x000e220000000000 */
[----:B-1----:R-:W-:Y:S01]  /*13a0*/  CS2R R30, SRZ ;  /* 0x00000000001e7805 */ /* 0x002fe2000001ff00 */
[----:B--2---:R-:W-:Y:S01]  /*13b0*/  CS2R R28, SRZ ;  /* 0x00000000001c7805 */ /* 0x004fe2000001ff00 */
[----:B------:R-:W-:-:S04]  /*13c0*/  DEPBAR.LE SB0, 0x0 ;  /* 0x000080000000791a */ /* 0x000fc80000000000 */
[----:B---3--:R-:W-:Y:S06]  /*13d0*/  BAR.SYNC 0x0 ;  /* 0x0000000000007b1d */ /* 0x008fec0000000000 */
.L_x_1:
[----:B------:R-:W-:Y:S01]  /*13e0*/  LEA R81, R71, 0x4000, 0x9 ;  /* 0x0000400047517811 */ /* 0x000fe200078e48ff */
[----:B------:R-:W-:Y:S01]  /*13f0*/  LDS.128 R20, [R72+0x200] ;  /* 0x0002000048147984 */ /* 0x000fe20000000c00 */
[----:B------:R-:W-:-:S03]  /*1400*/  ULDC.64 UR6, c[0x0][0x118] ;  /* 0x0000460000067ab9 */ /* 0x000fc60000000a00 */
[----:B------:R-:W1:Y:S04]  /*1410*/  LDS.128 R12, [R81+0x200] ;  /* 0x00020000510c7984 */ /* 0x000e680000000c00 */
[----:B------:R-:W2:Y:S04]  /*1420*/  LDS.128 R16, [R81] ;  /* 0x0000000051107984 */ /* 0x000ea80000000c00 */
[----:B------:R-:W3:Y:S04]  /*1430*/  LDS.128 R24, [R72+0x2000] ;  /* 0x0020000048187984 */ /* 0x000ee80000000c00 */
[----:B------:R-:W4:Y:S01]  /*1440*/  LDS.128 R36, [R72+0x2200] ;  /* 0x0022000048247984 */ /* 0x000f220000000c00 */
[C---:B-1----:R-:W-:Y:S01]  /*1450*/  FFMA R32, R20.reuse, R12, R43 ;  /* 0x0000000c14207223 */ /* 0x042fe2000000002b */
[----:B--2---:R-:W-:-:S02]  /*1460*/  FFMA R20, R20, R16, R42 ;  /* 0x0000001014147223 */ /* 0x004fc4000000002a */
[----:B------:R-:W1:Y:S01]  /*1470*/  LDS.128 R40, [R72] ;  /* 0x0000000048287984 */ /* 0x000e620000000c00 */
[C---:B---3--:R-:W-:Y:S01]  /*1480*/  FFMA R46, R24.reuse, R16, R46 ;  /* 0x00000010182e7223 */ /* 0x048fe2000000002e */
[-C--:B------:R-:W-:Y:S01]  /*1490*/  FFMA R34, R24, R12.reuse, R47 ;  /* 0x0000000c18227223 */ /* 0x080fe2000000002f */
[C---:B----4-:R-:W-:Y:S01]  /*14a0*/  FFMA R24, R36.reuse, R12, R31 ;  /* 0x0000000c24187223 */ /* 0x050fe2000000001f */
[C---:B------:R-:W-:Y:S01]  /*14b0*/  FFMA R31, R21.reuse, R13, R32 ;  /* 0x0000000d151f7223 */ /* 0x040fe20000000020 */
[-C--:B------:R-:W-:Y:S01]  /*14c0*/  FFMA R21, R21, R17.reuse, R20 ;  /* 0x0000001115157223 */ /* 0x080fe20000000014 */
[C---:B------:R-:W-:Y:S01]  /*14d0*/  FFMA R33, R25.reuse, R17, R46 ;  /* 0x0000001119217223 */ /* 0x040fe2000000002e */
[----:B------:R-:W-:Y:S01]  /*14e0*/  FFMA R30, R36, R16, R30 ;  /* 0x00000010241e7223 */ /* 0x000fe2000000001e */
[----:B------:R-:W-:Y:S02]  /*14f0*/  FFMA R25, R25, R13, R34 ;  /* 0x0000000d19197223 */ /* 0x000fe40000000022 */
[----:B------:R-:W-:-:S02]  /*1500*/  FFMA R20, R26, R18, R33 ;  /* 0x000000121a147223 */ /* 0x000fc40000000021 */
[----:B------:R-:W-:Y:S01]  /*1510*/  FFMA R26, R26, R14, R25 ;  /* 0x0000000e1a1a7223 */ /* 0x000fe20000000019 */
[----:B------:R-:W-:Y:S01]  /*1520*/  LDS.128 R32, [R81+0x210] ;  /* 0x0002100051207984 */ /* 0x000fe20000000c00 */
[C---:B------:R-:W-:Y:S02]  /*1530*/  FFMA R47, R27.reuse, R19, R20 ;  /* 0x000000131b2f7223 */ /* 0x040fe40000000014 */
[----:B------:R-:W-:Y:S01]  /*1540*/  FFMA R85, R27, R15, R26 ;  /* 0x0000000f1b557223 */ /* 0x000fe2000000001a */
[----:B-1----:R-:W-:Y:S01]  /*1550*/  FFMA R16, R40, R16, R28 ;  /* 0x0000001028107223 */ /* 0x002fe2000000001c */
[C---:B------:R-:W-:Y:S01]  /*1560*/  FFMA R28, R22.reuse, R14, R31 ;  /* 0x0000000e161c7223 */ /* 0x040fe2000000001f */
[----:B------:R-:W-:Y:S01]  /*1570*/  FFMA R22, R22, R18, R21 ;  /* 0x0000001216167223 */ /* 0x000fe20000000015 */
[----:B------:R-:W-:Y:S01]  /*1580*/  FFMA R12, R40, R12, R29 ;  /* 0x0000000c280c7223 */ /* 0x000fe2000000001d */
[----:B------:R-:W-:Y:S01]  /*1590*/  FFMA R21, R37, R13, R24 ;  /* 0x0000000d25157223 */ /* 0x000fe20000000018 */
[C---:B------:R-:W-:Y:S01]  /*15a0*/  FFMA R45, R23.reuse, R15, R28 ;  /* 0x0000000f172d7223 */ /* 0x040fe2000000001c */
[----:B------:R-:W-:Y:S01]  /*15b0*/  FFMA R83, R23, R19, R22 ;  /* 0x0000001317537223 */ /* 0x000fe20000000016 */
[----:B------:R-:W-:Y:S01]  /*15c0*/  FFMA R13, R41, R13, R12 ;  /* 0x0000000d290d7223 */ /* 0x000fe2000000000c */
[-C--:B------:R-:W-:Y:S01]  /*15d0*/  FFMA R37, R37, R17.reuse, R30 ;  /* 0x0000001125257223 */ /* 0x080fe2000000001e */
[-C--:B------:R-:W-:Y:S01]  /*15e0*/  FFMA R12, R38, R14.reuse, R21 ;  /* 0x0000000e260c7223 */ /* 0x080fe20000000015 */
[----:B------:R-:W-:Y:S01]  /*15f0*/  LDS.128 R28, [R81+0x10] ;  /* 0x00001000511c7984 */ /* 0x000fe20000000c00 */
[----:B------:R-:W-:Y:S01]  /*1600*/  FFMA R14, R42, R14, R13 ;  /* 0x0000000e2a0e7223 */ /* 0x000fe2000000000d */
[-C--:B------:R-:W-:Y:S01]  /*1610*/  FFMA R38, R38, R18.reuse, R37 ;  /* 0x0000001226267223 */ /* 0x080fe20000000025 */
[----:B------:R-:W-:Y:S01]  /*1620*/  FFMA R17, R41, R17, R16 ;  /* 0x0000001129117223 */ /* 0x000fe20000000010 */
[----:B------:R-:W1:Y:S01]  /*1630*/  LDS.128 R20, [R72+0x210] ;  /* 0x0002100048147984 */ /* 0x000e620000000c00 */
[----:B------:R-:W-:Y:S01]  /*1640*/  FFMA R41, R43, R15, R14 ;  /* 0x0000000f2b297223 */ /* 0x000fe2000000000e */
[C---:B------:R-:W-:Y:S01]  /*1650*/  FFMA R37, R39.reuse, R19, R38 ;  /* 0x0000001327257223 */ /* 0x040fe20000000026 */
[----:B------:R-:W-:Y:S01]  /*1660*/  FFMA R39, R39, R15, R12 ;  /* 0x0000000f27277223 */ /* 0x000fe2000000000c */
[----:B------:R-:W2:Y:S01]  /*1670*/  LDS.128 R24, [R72+0x2010] ;  /* 0x0020100048187984 */ /* 0x000ea20000000c00 */
[----:B------:R-:W-:-:S04]  /*1680*/  FFMA R18, R42, R18, R17 ;  /* 0x000000122a127223 */ /* 0x000fc80000000011 */
[----:B------:R-:W-:Y:S02]  /*1690*/  FFMA R43, R43, R19, R18 ;  /* 0x000000132b2b7223 */ /* 0x000fe40000000012 */
[----:B------:R-:W-:Y:S01]  /*16a0*/  LDS.128 R16, [R72+0x10] ;  /* 0x0000100048107984 */ /* 0x000fe20000000c00 */
[C---:B-1----:R-:W-:Y:S01]  /*16b0*/  FFMA R14, R20.reuse, R28, R83 ;  /* 0x0000001c140e7223 */ /* 0x042fe20000000053 */
[----:B------:R-:W-:Y:S01]  /*16c0*/  FFMA R20, R20, R32, R45 ;  /* 0x0000002014147223 */ /* 0x000fe2000000002d */
[C---:B--2---:R-:W-:Y:S02]  /*16d0*/  FFMA R12, R24.reuse, R28, R47 ;  /* 0x0000001c180c7223 */ /* 0x044fe4000000002f */
[C---:B------:R-:W-:Y:S01]  /*16e0*/  FFMA R45, R21.reuse, R29, R14 ;  /* 0x0000001d152d7223 */ /* 0x040fe2000000000e */
[----:B------:R-:W-:Y:S01]  /*16f0*/  FFMA R21, R21, R33, R20 ;  /* 0x0000002115157223 */ /* 0x000fe20000000014 */
[----:B------:R-:W-:Y:S01]  /*1700*/  FFMA R24, R24, R32, R85 ;  /* 0x0000002018187223 */ /* 0x000fe20000000055 */
[----:B------:R-:W-:-:S02]  /*1710*/  FFMA R47, R25, R29, R12 ;  /* 0x0000001d192f7223 */ /* 0x000fc4000000000c */
[----:B------:R-:W1:Y:S01]  /*1720*/  LDS.128 R12, [R72+0x2210] ;  /* 0x00221000480c7984 */ /* 0x000e620000000c00 */
[----:B------:R-:W-:Y:S01]  /*1730*/  FFMA R25, R25, R33, R24 ;  /* 0x0000002119197223 */ /* 0x000fe20000000018 */
[-C--:B------:R-:W-:Y:S01]  /*1740*/  FFMA R20, R26, R30.reuse, R47 ;  /* 0x0000001e1a147223 */ /* 0x080fe2000000002f */
[C---:B------:R-:W-:Y:S01]  /*1750*/  FFMA R24, R22.reuse, R30, R45 ;  /* 0x0000001e16187223 */ /* 0x040fe2000000002d */
[-C--:B------:R-:W-:Y:S01]  /*1760*/  FFMA R22, R22, R34.reuse, R21 ;  /* 0x0000002216167223 */ /* 0x080fe20000000015 */
[----:B------:R-:W-:Y:S01]  /*1770*/  FFMA R26, R26, R34, R25 ;  /* 0x000000221a1a7223 */ /* 0x000fe20000000019 */
[-C--:B------:R-:W-:Y:S01]  /*1780*/  FFMA R47, R27, R31.reuse, R20 ;  /* 0x0000001f1b2f7223 */ /* 0x080fe20000000014 */
[C---:B------:R-:W-:Y:S01]  /*1790*/  FFMA R45, R23.reuse, R31, R24 ;  /* 0x0000001f172d7223 */ /* 0x040fe20000000018 */
[-C--:B------:R-:W-:Y:S01]  /*17a0*/  FFMA R83, R23, R35.reuse, R22 ;  /* 0x0000002317537223 */ /* 0x080fe20000000016 */
[----:B------:R-:W-:Y:S02]  /*17b0*/  FFMA R85, R27, R35, R26 ;  /* 0x000000231b557223 */ /* 0x000fe4000000001a */
[----:B------:R-:W-:Y:S01]  /*17c0*/  LDS.128 R24, [R72+0x2020] ;  /* 0x0020200048187984 */ /* 0x000fe20000000c00 */
[C---:B-1----:R-:W-:Y:S01]  /*17d0*/  FFMA R20, R12.reuse, R32, R39 ;  /* 0x000000200c147223 */ /* 0x042fe20000000027 */
[-C--:B------:R-:W-:Y:S01]  /*17e0*/  FFMA R12, R12, R28.reuse, R37 ;  /* 0x0000001c0c0c7223 */ /* 0x080fe20000000025 */
[C---:B------:R-:W-:Y:S01]  /*17f0*/  FFMA R28, R16.reuse, R28, R43 ;  /* 0x0000001c101c7223 */ /* 0x040fe2000000002b */
[----:B------:R-:W1:Y:S01]  /*1800*/  LDS.128 R36, [R81+0x20] ;  /* 0x0000200051247984 */ /* 0x000e620000000c00 */
[C---:B------:R-:W-:Y:S01]  /*1810*/  FFMA R21, R13.reuse, R33, R20 ;  /* 0x000000210d157223 */ /* 0x040fe20000000014 */
[-C--:B------:R-:W-:Y:S01]  /*1820*/  FFMA R13, R13, R29.reuse, R12 ;  /* 0x0000001d0d0d7223 */ /* 0x080fe2000000000c */
[----:B------:R-:W-:Y:S01]  /*1830*/  FFMA R16, R16, R32, R41 ;  /* 0x0000002010107223 */ /* 0x000fe20000000029 */
[C---:B------:R-:W-:Y:S01]  /*1840*/  FFMA R29, R17.reuse, R29, R28 ;  /* 0x0000001d111d7223 */ /* 0x040fe2000000001c */
[C---:B------:R-:W-:Y:S01]  /*1850*/  FFMA R12, R14.reuse, R34, R21 ;  /* 0x000000220e0c7223 */ /* 0x040fe20000000015 */
[-C--:B------:R-:W-:Y:S01]  /*1860*/  FFMA R14, R14, R30.reuse, R13 ;  /* 0x0000001e0e0e7223 */ /* 0x080fe2000000000d */
[----:B------:R-:W2:Y:S01]  /*1870*/  LDS.128 R20, [R72+0x220] ;  /* 0x0002200048147984 */ /* 0x000ea20000000c00 */
[----:B------:R-:W-:Y:S01]  /*1880*/  FFMA R17, R17, R33, R16 ;  /* 0x0000002111117223 */ /* 0x000fe20000000010 */
[C---:B------:R-:W-:Y:S01]  /*1890*/  FFMA R30, R18.reuse, R30, R29 ;  /* 0x0000001e121e7223 */ /* 0x040fe2000000001d */
[C---:B------:R-:W-:Y:S01]  /*18a0*/  FFMA R29, R15.reuse, R31, R14 ;  /* 0x0000001f0f1d7223 */ /* 0x040fe2000000000e */
[----:B------:R-:W3:Y:S01]  /*18b0*/  LDS.128 R40, [R81+0x220] ;  /* 0x0002200051287984 */ /* 0x000ee20000000c00 */
[----:B------:R-:W-:Y:S01]  /*18c0*/  FFMA R33, R15, R35, R12 ;  /* 0x000000230f217223 */ /* 0x000fe2000000000c */
[----:B------:R-:W-:Y:S01]  /*18d0*/  FFMA R18, R18, R34, R17 ;  /* 0x0000002212127223 */ /* 0x000fe20000000011 */
[----:B------:R-:W-:-:S03]  /*18e0*/  FFMA R31, R19, R31, R30 ;  /* 0x0000001f131f7223 */ /* 0x000fc6000000001e */
[----:B------:R-:W-:Y:S02]  /*18f0*/  FFMA R35, R19, R35, R18 ;  /* 0x0000002313237223 */ /* 0x000fe40000000012 */
[----:B------:R-:W-:Y:S01]  /*1900*/  LDS.128 R16, [R72+0x20] ;  /* 0x0000200048107984 */ /* 0x000fe20000000c00 */
[----:B-1----:R-:W-:-:S04]  /*1910*/  FFMA R12, R24, R36, R47 ;  /* 0x00000024180c7223 */ /* 0x002fc8000000002f */
[----:B------:R-:W-:Y:S01]  /*1920*/  FFMA R47, R25, R37, R12 ;  /* 0x00000025192f7223 */ /* 0x000fe2000000000c */
[----:B--2---:R-:W-:-:S04]  /*1930*/  FFMA R14, R20, R36, R45 ;  /* 0x00000024140e7223 */ /* 0x004fc8000000002d */
[C---:B------:R-:W-:Y:S01]  /*1940*/  FFMA R45, R21.reuse, R37, R14 ;  /* 0x00000025152d7223 */ /* 0x040fe2000000000e */
[-C--:B---3--:R-:W-:Y:S01]  /*1950*/  FFMA R20, R20, R40.reuse, R83 ;  /* 0x0000002814147223 */ /* 0x088fe20000000053 */
[----:B------:R-:W1:Y:S01]  /*1960*/  LDS.128 R12, [R72+0x2220] ;  /* 0x00222000480c7984 */ /* 0x000e620000000c00 */
[----:B------:R-:W-:Y:S02]  /*1970*/  FFMA R24, R24, R40, R85 ;  /* 0x0000002818187223 */ /* 0x000fe40000000055 */
[-C--:B------:R-:W-:Y:S01]  /*1980*/  FFMA R21, R21, R41.reuse, R20 ;  /* 0x0000002915157223 */ /* 0x080fe20000000014 */
[-C--:B------:R-:W-:Y:S01]  /*1990*/  FFMA R20, R26, R38.reuse, R47 ;  /* 0x000000261a147223 */ /* 0x080fe2000000002f */
[----:B------:R-:W-:Y:S01]  /*19a0*/  FFMA R25, R25, R41, R24 ;  /* 0x0000002919197223 */ /* 0x000fe20000000018 */
[C---:B------:R-:W-:Y:S01]  /*19b0*/  FFMA R24, R22.reuse, R38, R45 ;  /* 0x0000002616187223 */ /* 0x040fe2000000002d */
[-C--:B------:R-:W-:Y:S01]  /*19c0*/  FFMA R22, R22, R42.reuse, R21 ;  /* 0x0000002a16167223 */ /* 0x080fe20000000015 */
[-C--:B------:R-:W-:Y:S01]  /*19d0*/  FFMA R47, R27, R39.reuse, R20 ;  /* 0x000000271b2f7223 */ /* 0x080fe20000000014 */
[----:B------:R-:W-:Y:S01]  /*19e0*/  FFMA R26, R26, R42, R25 ;  /* 0x0000002a1a1a7223 */ /* 0x000fe20000000019 */
[C---:B------:R-:W-:Y:S01]  /*19f0*/  FFMA R45, R23.reuse, R39, R24 ;  /* 0x00000027172d7223 */ /* 0x040fe20000000018 */
[----:B------:R-:W-:-:S02]  /*1a00*/  FFMA R83, R23, R43, R22 ;  /* 0x0000002b17537223 */ /* 0x000fc40000000016 */
[----:B------:R-:W-:Y:S02]  /*1a10*/  FFMA R85, R27, R43, R26 ;  /* 0x0000002b1b557223 */ /* 0x000fe4000000001a */
[----:B------:R-:W-:Y:S01]  /*1a20*/  LDS.128 R24, [R72+0x2030] ;  /* 0x0020300048187984 */ /* 0x000fe20000000c00 */
[C---:B-1----:R-:W-:Y:S01]  /*1a30*/  FFMA R20, R12.reuse, R40, R33 ;  /* 0x000000280c147223 */ /* 0x042fe20000000021 */
[-C--:B------:R-:W-:Y:S01]  /*1a40*/  FFMA R12, R12, R36.reuse, R29 ;  /* 0x000000240c0c7223 */ /* 0x080fe2000000001d */
[C---:B------:R-:W-:Y:S01]  /*1a50*/  FFMA R36, R16.reuse, R36, R31 ;  /* 0x0000002410247223 */ /* 0x040fe2000000001f */
[----:B------:R-:W-:Y:S01]  /*1a60*/  FFMA R16, R16, R40, R35 ;  /* 0x0000002810107223 */ /* 0x000fe20000000023 */
[C---:B------:R-:W-:Y:S01]  /*1a70*/  FFMA R21, R13.reuse, R41, R20 ;  /* 0x000000290d157223 */ /* 0x040fe20000000014 */
[-C--:B------:R-:W-:Y:S01]  /*1a80*/  FFMA R13, R13, R37.reuse, R12 ;  /* 0x000000250d0d7223 */ /* 0x080fe2000000000c */
[----:B------:R-:W1:Y:S01]  /*1a90*/  LDS.128 R28, [R81+0x30] ;  /* 0x00003000511c7984 */ /* 0x000e620000000c00 */
        /* <DEDUP_REMOVED lines=13> */
[-C--:B-1----:R-:W-:Y:S01]  /*1b70*/  FFMA R12, R24, R28.reuse, R47 ;  /* 0x0000001c180c7223 */ /* 0x082fe2000000002f */
[----:B--2---:R-:W-:-:S03]  /*1b80*/  FFMA R14, R20, R28, R45 ;  /* 0x0000001c140e7223 */ /* 0x004fc6000000002d */
[-C--:B------:R-:W-:Y:S01]  /*1b90*/  FFMA R47, R25, R29.reuse, R12 ;  /* 0x0000001d192f7223 */ /* 0x080fe2000000000c */
        /* <DEDUP_REMOVED lines=969> */
[----:B------:R-:W-:Y:S01]  /*5830*/  LDS.128 R28, [R72+0x21d0] ;  /* 0x0021d000481c7984 */ /* 0x000fe20000000c00 */
[C---:B------:R-:W-:Y:S01]  /*5840*/  FFMA R21, R13.reuse, R41, R20 ;  /* 0x000000290d157223 */ /* 0x040fe20000000014 */
[-C--:B------:R-:W-:Y:S01]  /*5850*/  FFMA R13, R13, R37.reuse, R12 ;  /* 0x000000250d0d7223 */ /* 0x080fe2000000000c */
[----:B------:R-:W-:Y:S01]  /*5860*/  FFMA R37, R17, R37, R36 ;  /* 0x0000002511257223 */ /* 0x000fe20000000024 */
[----:B------:R-:W1:Y:S01]  /*5870*/  LDS.128 R32, [R81+0x1d0] ;  /* 0x0001d00051207984 */ /* 0x000e620000000c00 */
[C---:B------:R-:W-:Y:S01]  /*5880*/  FFMA R12, R14.reuse, R42, R21 ;  /* 0x0000002a0e0c7223 */ /* 0x040fe20000000015 */
[-C--:B------:R-:W-:Y:S01]  /*5890*/  FFMA R14, R14, R38.reuse, R13 ;  /* 0x000000260e0e7223 */ /* 0x080fe2000000000d */
[----:B------:R-:W-:Y:S01]  /*58a0*/  FFMA R38, R18, R38, R37 ;  /* 0x0000002612267223 */ /* 0x000fe20000000025 */
[----:B------:R-:W2:Y:S01]  /*58b0*/  LDS.128 R20, [R81+0x3d0] ;  /* 0x0003d00051147984 */ /* 0x000ea20000000c00 */
[C---:B------:R-:W-:Y:S01]  /*58c0*/  FFMA R89, R15.reuse, R43, R12 ;  /* 0x0000002b0f597223 */ /* 0x040fe2000000000c */
[----:B------:R-:W-:Y:S01]  /*58d0*/  FFMA R85, R15, R39, R14 ;  /* 0x000000270f557223 */ /* 0x000fe2000000000e */
[----:B------:R-:W-:Y:S01]  /*58e0*/  FFMA R17, R17, R41, R16 ;  /* 0x0000002911117223 */ /* 0x000fe20000000010 */
[----:B------:R-:W-:-:S03]  /*58f0*/  FFMA R93, R19, R39, R38 ;  /* 0x00000027135d7223 */ /* 0x000fc60000000026 */
[----:B------:R-:W-:-:S04]  /*5900*/  FFMA R18, R18, R42, R17 ;  /* 0x0000002a12127223 */ /* 0x000fc80000000011 */
[----:B------:R-:W-:Y:S02]  /*5910*/  FFMA R91, R19, R43, R18 ;  /* 0x0000002b135b7223 */ /* 0x000fe40000000012 */
[----:B------:R-:W-:Y:S01]  /*5920*/  LDS.128 R16, [R72+0x1d0] ;  /* 0x0001d00048107984 */ /* 0x000fe20000000c00 */
[-C--:B-1----:R-:W-:Y:S01]  /*5930*/  FFMA R14, R24, R32.reuse, R45 ;  /* 0x00000020180e7223 */ /* 0x082fe2000000002d */
[----:B------:R-:W-:Y:S02]  /*5940*/  FFMA R12, R28, R32, R47 ;  /* 0x000000201c0c7223 */ /* 0x000fe4000000002f */
[----:B------:R-:W-:Y:S01]  /*5950*/  LDS.128 R44, [R72+0x3e0] ;  /* 0x0003e000482c7984 */ /* 0x000fe20000000c00 */
[-C--:B------:R-:W-:Y:S01]  /*5960*/  FFMA R37, R25, R33.reuse, R14 ;  /* 0x0000002119257223 */ /* 0x080fe2000000000e */
[----:B------:R-:W-:Y:S01]  /*5970*/  FFMA R39, R29, R33, R12 ;  /* 0x000000211d277223 */ /* 0x000fe2000000000c */
[-C--:B--2---:R-:W-:Y:S01]  /*5980*/  FFMA R24, R24, R20.reuse, R83 ;  /* 0x0000001418187223 */ /* 0x084fe20000000053 */
[----:B------:R-:W1:Y:S01]  /*5990*/  LDS.128 R12, [R72+0x23d0] ;  /* 0x0023d000480c7984 */ /* 0x000e620000000c00 */
[----:B------:R-:W-:-:S02]  /*59a0*/  FFMA R28, R28, R20, R87 ;  /* 0x000000141c1c7223 */ /* 0x000fc40000000057 */
        /* <DEDUP_REMOVED lines=8> */
[-C--:B------:R-:W-:Y:S02]  /*5a30*/  FFMA R41, R27, R23.reuse, R26 ;  /* 0x000000171b297223 */ /* 0x080fe4000000001a */
[----:B------:R-:W-:-:S02]  /*5a40*/  FFMA R43, R31, R23, R30 ;  /* 0x000000171f2b7223 */ /* 0x000fc4000000001e */
[----:B------:R-:W-:Y:S01]  /*5a50*/  LDS.128 R28, [R81+0x3e0] ;  /* 0x0003e000511c7984 */ /* 0x000fe20000000c00 */
[C---:B-1----:R-:W-:Y:S01]  /*5a60*/  FFMA R24, R12.reuse, R20, R89 ;  /* 0x000000140c187223 */ /* 0x042fe20000000059 */
[-C--:B------:R-:W-:Y:S01]  /*5a70*/  FFMA R12, R12, R32.reuse, R85 ;  /* 0x000000200c0c7223 */ /* 0x080fe20000000055 */
[C---:B------:R-:W-:Y:S01]  /*5a80*/  FFMA R32, R16.reuse, R32, R93 ;  /* 0x0000002010207223 */ /* 0x040fe2000000005d */
[----:B------:R-:W-:Y:S01]  /*5a90*/  FFMA R16, R16, R20, R91 ;  /* 0x0000001410107223 */ /* 0x000fe2000000005b */
[C---:B------:R-:W-:Y:S01]  /*5aa0*/  FFMA R25, R13.reuse, R21, R24 ;  /* 0x000000150d197223 */ /* 0x040fe20000000018 */
        /* <DEDUP_REMOVED lines=9> */
[----:B------:R-:W-:Y:S01]  /*5b40*/  FFMA R18, R18, R22, R17 ;  /* 0x0000001612127223 */ /* 0x000fe20000000011 */
[----:B------:R-:W2:Y:S01]  /*5b50*/  LDS.128 R12, [R72+0x23e0] ;  /* 0x0023e000480c7984 */ /* 0x000ea20000000c00 */
[----:B------:R-:W-:-:S02]  /*5b60*/  FFMA R35, R19, R35, R34 ;  /* 0x0000002313237223 */ /* 0x000fc40000000022 */
[----:B------:R-:W-:Y:S02]  /*5b70*/  FFMA R33, R19, R23, R18 ;  /* 0x0000001713217223 */ /* 0x000fe40000000012 */
[----:B------:R-:W3:Y:S01]  /*5b80*/  LDS.128 R16, [R72+0x21e0] ;  /* 0x0021e00048107984 */ /* 0x000ee20000000c00 */
[C---:B-1----:R-:W-:Y:S01]  /*5b90*/  FFMA R20, R44.reuse, R24, R37 ;  /* 0x000000182c147223 */ /* 0x042fe20000000025 */
[----:B------:R-:W-:-:S03]  /*5ba0*/  FFMA R44, R44, R28, R41 ;  /* 0x0000001c2c2c7223 */ /* 0x000fc60000000029 */
[C---:B------:R-:W-:Y:S01]  /*5bb0*/  FFMA R37, R45.reuse, R25, R20 ;  /* 0x000000192d257223 */ /* 0x040fe20000000014 */
[C---:B--2---:R-:W-:Y:S01]  /*5bc0*/  FFMA R36, R12.reuse, R24, R21 ;  /* 0x000000180c247223 */ /* 0x044fe20000000015 */
[-C--:B------:R-:W-:Y:S01]  /*5bd0*/  FFMA R32, R12, R28.reuse, R83 ;  /* 0x0000001c0c207223 */ /* 0x080fe20000000053 */
[----:B------:R-:W1:Y:S01]  /*5be0*/  LDS.128 R20, [R72+0x1e0] ;  /* 0x0001e00048147984 */ /* 0x000e620000000c00 */
[-C--:B------:R-:W-:Y:S01]  /*5bf0*/  FFMA R45, R45, R29.reuse, R44 ;  /* 0x0000001d2d2d7223 */ /* 0x080fe2000000002c */
[C---:B---3--:R-:W-:Y:S01]  /*5c00*/  FFMA R34, R16.reuse, R28, R43 ;  /* 0x0000001c10227223 */ /* 0x048fe2000000002b */
[-C--:B------:R-:W-:Y:S01]  /*5c10*/  FFMA R16, R16, R24.reuse, R39 ;  /* 0x0000001810107223 */ /* 0x080fe20000000027 */
[----:B------:R-:W-:Y:S01]  /*5c20*/  LDS.128 R40, [R72+0x3f0] ;  /* 0x0003f00048287984 */ /* 0x000fe20000000c00 */
[C---:B-1----:R-:W-:Y:S01]  /*5c30*/  FFMA R24, R20.reuse, R24, R35 ;  /* 0x0000001814187223 */ /* 0x042fe20000000023 */
[----:B------:R-:W-:Y:S01]  /*5c40*/  FFMA R20, R20, R28, R33 ;  /* 0x0000001c14147223 */ /* 0x000fe20000000021 */
        /* <DEDUP_REMOVED lines=8> */
[C---:B------:R-:W-:Y:S01]  /*5cd0*/  FFMA R25, R21.reuse, R25, R24 ;  /* 0x0000001915197223 */ /* 0x040fe20000000018 */
[----:B------:R-:W1:Y:S01]  /*5ce0*/  LDS.128 R32, [R81+0x1f0] ;  /* 0x0001f00051207984 */ /* 0x000e620000000c00 */
[----:B------:R-:W-:Y:S01]  /*5cf0*/  FFMA R21, R21, R29, R20 ;  /* 0x0000001d15157223 */ /* 0x000fe20000000014 */
[C---:B------:R-:W-:Y:S01]  /*5d00*/  FFMA R20, R14.reuse, R30, R17 ;  /* 0x0000001e0e147223 */ /* 0x040fe20000000011 */
[-C--:B------:R-:W-:Y:S01]  /*5d10*/  FFMA R14, R14, R26.reuse, R13 ;  /* 0x0000001a0e0e7223 */ /* 0x080fe2000000000d */
[----:B------:R-:W2:Y:S01]  /*5d20*/  LDS.128 R36, [R81+0x3f0] ;  /* 0x0003f00051247984 */ /* 0x000ea20000000c00 */
[C---:B------:R-:W-:Y:S01]  /*5d30*/  FFMA R13, R47.reuse, R27, R16 ;  /* 0x0000001b2f0d7223 */ /* 0x040fe20000000010 */
[----:B------:R-:W-:Y:S01]  /*5d40*/  FFMA R17, R47, R31, R46 ;  /* 0x0000001f2f117223 */ /* 0x000fe2000000002e */
[C---:B------:R-:W-:Y:S01]  /*5d50*/  FFMA R26, R22.reuse, R26, R25 ;  /* 0x0000001a161a7223 */ /* 0x040fe20000000019 */
[----:B------:R-:W3:Y:S01]  /*5d60*/  LDS.128 R44, [R72+0x21f0] ;  /* 0x0021f000482c7984 */ /* 0x000ee20000000c00 */
[----:B------:R-:W-:Y:S01]  /*5d70*/  FFMA R22, R22, R30, R21 ;  /* 0x0000001e16167223 */ /* 0x000fe20000000015 */
[C---:B------:R-:W-:Y:S01]  /*5d80*/  FFMA R29, R19.reuse, R27, R18 ;  /* 0x0000001b131d7223 */ /* 0x040fe20000000012 */
[-C--:B------:R-:W-:Y:S01]  /*5d90*/  FFMA R19, R19, R31.reuse, R12 ;  /* 0x0000001f13137223 */ /* 0x080fe2000000000c */
[-C--:B------:R-:W-:Y:S01]  /*5da0*/  FFMA R25, R15, R31.reuse, R20 ;  /* 0x0000001f0f197223 */ /* 0x080fe20000000014 */
[C---:B------:R-:W-:Y:S01]  /*5db0*/  FFMA R31, R23.reuse, R31, R22 ;  /* 0x0000001f171f7223 */ /* 0x040fe20000000016 */
[-C--:B------:R-:W-:Y:S01]  /*5dc0*/  FFMA R23, R23, R27.reuse, R26 ;  /* 0x0000001b17177223 */ /* 0x080fe2000000001a */
[----:B------:R-:W-:Y:S01]  /*5dd0*/  IADD3 R26, P1, R7, UR4, RZ ;  /* 0x00000004071a7c10 */ /* 0x000fe2000ff3e0ff */
[----:B------:R-:W-:-:S03]  /*5de0*/  FFMA R21, R15, R27, R14 ;  /* 0x0000001b0f157223 */ /* 0x000fc6000000000e */
[----:B------:R-:W-:Y:S02]  /*5df0*/  IADD3.X R27, R10, UR5, RZ, P1, !PT ;  /* 0x000000050a1b7c10 */ /* 0x000fe40008ffe4ff */
[----:B------:R-:W-:-:S04]  /*5e00*/  IADD3 R88, P1, R6, UR4, RZ ;  /* 0x0000000406587c10 */ /* 0x000fc8000ff3e0ff */
[----:B------:R-:W-:Y:S02]  /*5e10*/  IADD3.X R89, R9, UR5, RZ, P1, !PT ;  /* 0x0000000509597c10 */ /* 0x000fe40008ffe4ff */
[----:B------:R-:W-:-:S04]  /*5e20*/  IADD3 R84, P1, R5, UR4, RZ ;  /* 0x0000000405547c10 */ /* 0x000fc8000ff3e0ff */
[----:B------:R-:W-:Y:S02]  /*5e30*/  IADD3.X R85, R8, UR5, RZ, P1, !PT ;  /* 0x0000000508557c10 */ /* 0x000fe40008ffe4ff */
[----:B------:R-:W-:-:S04]  /*5e40*/  IADD3 R82, P1, R2, UR4, RZ ;  /* 0x0000000402527c10 */ /* 0x000fc8000ff3e0ff */
[----:B------:R-:W-:Y:S02]  /*5e50*/  IADD3.X R83, R4, UR5, RZ, P1, !PT ;  /* 0x0000000504537c10 */ /* 0x000fe40008ffe4ff */
[----:B------:R-:W-:Y:S01]  /*5e60*/  IADD3 R86, P1, R0, UR4, RZ ;  /* 0x0000000400567c10 */ /* 0x000fe2000ff3e0ff */
[----:B-1----:R-:W-:-:S03]  /*5e70*/  FFMA R12, R40, R32, R13 ;  /* 0x00000020280c7223 */ /* 0x002fc6000000000d */
[----:B------:R-:W-:Y:S01]  /*5e80*/  IADD3.X R87, R3, UR5, RZ, P1, !PT ;  /* 0x0000000503577c10 */ /* 0x000fe20008ffe4ff */
[-C--:B--2---:R-:W-:Y:S01]  /*5e90*/  FFMA R40, R40, R36.reuse, R17 ;  /* 0x0000002428287223 */ /* 0x084fe20000000011 */
[C---:B------:R-:W-:Y:S01]  /*5ea0*/  FFMA R13, R41.reuse, R33, R12 ;  /* 0x00000021290d7223 */ /* 0x040fe2000000000c */
[----:B------:R-:W-:Y:S02]  /*5eb0*/  IADD3 R28, P1, R48, UR4, RZ ;  /* 0x00000004301c7c10 */ /* 0x000fe4000ff3e0ff */
[----:B------:R-:W-:Y:S01]  /*5ec0*/  FFMA R41, R41, R37, R40 ;  /* 0x0000002529297223 */ /* 0x000fe20000000028 */
[C---:B---3--:R-:W-:Y:S01]  /*5ed0*/  FFMA R12, R44.reuse, R36, R19 ;  /* 0x000000242c0c7223 */ /* 0x048fe20000000013 */
[----:B------:R-:W-:Y:S01]  /*5ee0*/  FFMA R44, R44, R32, R29 ;  /* 0x000000202c2c7223 */ /* 0x000fe2000000001d */
[C---:B------:R-:W-:Y:S01]  /*5ef0*/  FFMA R22, R42.reuse, R34, R13 ;  /* 0x000000222a167223 */ /* 0x040fe2000000000d */
[-C--:B------:R-:W-:Y:S01]  /*5f00*/  FFMA R20, R42, R38.reuse, R41 ;  /* 0x000000262a147223 */ /* 0x080fe20000000029 */
[----:B------:R-:W-:Y:S01]  /*5f10*/  LDS.128 R16, [R72+0x1f0] ;  /* 0x0001f00048107984 */ /* 0x000fe20000000c00 */
[C---:B------:R-:W-:Y:S01]  /*5f20*/  FFMA R41, R45.reuse, R33, R44 ;  /* 0x000000212d297223 */ /* 0x040fe2000000002c */
[----:B------:R-:W-:Y:S01]  /*5f30*/  FFMA R45, R45, R37, R12 ;  /* 0x000000252d2d7223 */ /* 0x000fe2000000000c */
[----:B------:R-:W-:Y:S01]  /*5f40*/  IADD3.X R29, R11, UR5, RZ, P1, !PT ;  /* 0x000000050b1d7c10 */ /* 0x000fe20008ffe4ff */
[----:B------:R-:W1:Y:S01]  /*5f50*/  LDS.128 R12, [R72+0x23f0] ;  /* 0x0023f000480c7984 */ /* 0x000e620000000c00 */
[C---:B------:R-:W-:Y:S01]  /*5f60*/  FFMA R42, R43.reuse, R35, R22 ;  /* 0x000000232b2a7223 */ /* 0x040fe20000000016 */
[----:B------:R-:W-:Y:S01]  /*5f70*/  FFMA R43, R43, R39, R20 ;  /* 0x000000272b2b7223 */ /* 0x000fe20000000014 */
[C---:B------:R-:W-:Y:S01]  /*5f80*/  FFMA R24, R46.reuse, R38, R45 ;  /* 0x000000262e187223 */ /* 0x040fe2000000002d */
[----:B------:R-:W-:Y:S06]  /*5f90*/  BAR.SYNC 0x0 ;  /* 0x0000000000007b1d */ /* 0x000fec0000000000 */
[----:B------:R-:W-:Y:S01]  /*5fa0*/  @!PT LDS RZ, [RZ] ;  /* 0x00000000fffff984 */ /* 0x000fe20000000800 */
[----:B------:R-:W-:Y:S01]  /*5fb0*/  @!PT LDS RZ, [RZ] ;  /* 0x00000000fffff984 */ /* 0x000fe20000000800 */
[----:B------:R-:W-:Y:S01]  /*5fc0*/  @!PT LDS RZ, [RZ] ;  /* 0x00000000fffff984 */ /* 0x000fe20000000800 */
[----:B------:R2:W-:Y:S01]  /*5fd0*/  LDGSTS.E.BYPASS.128 [R80], [R26.64], P0 ;  /* 0x000000001a507fae */ /* 0x0005e20008101c46 */
[----:B------:R-:W-:-:S03]  /*5fe0*/  FFMA R30, R46, R34, R41 ;  /* 0x000000222e1e7223 */ /* 0x000fc60000000029 */
[----:B------:R3:W-:Y:S01]  /*5ff0*/  LDGSTS.E.BYPASS.128 [R79], [R88.64], P0 ;  /* 0x00000000584f7fae */ /* 0x0007e20008101c46 */
[C---:B------:R-:W-:Y:S01]  /*6000*/  FFMA R46, R47.reuse, R35, R30 ;  /* 0x000000232f2e7223 */ /* 0x040fe2000000001e */
[----:B------:R-:W-:Y:S02]  /*6010*/  FFMA R47, R47, R39, R24 ;  /* 0x000000272f2f7223 */ /* 0x000fe40000000018 */
[----:B------:R4:W-:Y:S01]  /*6020*/  LDGSTS.E.BYPASS.128 [R78], [R84.64], P0 ;  /* 0x00000000544e7fae */ /* 0x0009e20008101c46 */
[----:B--2---:R-:W-:-:S03]  /*6030*/  IADD3 R26, P1, R50, UR4, RZ ;  /* 0x00000004321a7c10 */ /* 0x004fc6000ff3e0ff */
[----:B------:R2:W-:Y:S01]  /*6040*/  LDGSTS.E.BYPASS.128 [R77], [R82.64], P0 ;  /* 0x00000000524d7fae */ /* 0x0005e20008101c46 */
[----:B------:R-:W-:-:S03]  /*6050*/  IADD3.X R27, R49, UR5, RZ, P1, !PT ;  /* 0x00000005311b7c10 */ /* 0x000fc60008ffe4ff */
[----:B------:R1:W-:Y:S01]  /*6060*/  LDGSTS.E.BYPASS.128 [R76], [R86.64], P0 ;  /* 0x00000000564c7fae */ /* 0x0003e20008101c46 */
[----:B----4-:R-:W-:-:S03]  /*6070*/  IADD3 R84, P1, R52, UR4, RZ ;  /* 0x0000000434547c10 */ /* 0x010fc6000ff3e0ff */
[----:B------:R4:W-:Y:S01]  /*6080*/  LDGSTS.E.BYPASS.128 [R75], [R28.64], P0 ;  /* 0x000000001c4b7fae */ /* 0x0009e20008101c46 */
[----:B------:R-:W-:-:S03]  /*6090*/  IADD3.X R85, R51, UR5, RZ, P1, !PT ;  /* 0x0000000533557c10 */ /* 0x000fc60008ffe4ff */
[----:B------:R3:W-:Y:S01]  /*60a0*/  LDGSTS.E.BYPASS.128 [R74], [R26.64], P0 ;  /* 0x000000001a4a7fae */ /* 0x0007e20008101c46 */
[----:B--2---:R-:W-:-:S03]  /*60b0*/  IADD3 R82, P1, R54, UR4, RZ ;  /* 0x0000000436527c10 */ /* 0x004fc6000ff3e0ff */
[----:B------:R2:W-:Y:S01]  /*60c0*/  LDGSTS.E.BYPASS.128 [R73], [R84.64], P0 ;  /* 0x0000000054497fae */ /* 0x0005e20008101c46 */
[----:B------:R-:W-:Y:S01]  /*60d0*/  IADD3.X R83, R53, UR5, RZ, P1, !PT ;  /* 0x0000000535537c10 */ /* 0x000fe20008ffe4ff */
[-C--:B-1----:R-:W-:Y:S01]  /*60e0*/  FFMA R20, R12, R36.reuse, R25 ;  /* 0x000000240c147223 */ /* 0x082fe20000000019 */
[----:B------:R-:W-:Y:S01]  /*60f0*/  FFMA R36, R16, R36, R31 ;  /* 0x0000002410247223 */ /* 0x000fe2000000001f */
[----:B----4-:R-:W-:Y:S01]  /*6100*/  IADD3 R28, P1, R56, UR4, RZ ;  /* 0x00000004381c7c10 */ /* 0x010fe2000ff3e0ff */
[----:B------:R-:W0:Y:S01]  /*6110*/  LDGDEPBAR ;  /* 0x00000000000079af */ /* 0x000e220000000000 */
[-C--:B------:R-:W-:Y:S01]  /*6120*/  FFMA R12, R12, R32.reuse, R21 ;  /* 0x000000200c0c7223 */ /* 0x080fe20000000015 */
[----:B------:R-:W-:Y:S01]  /*6130*/  FFMA R16, R16, R32, R23 ;  /* 0x0000002010107223 */ /* 0x000fe20000000017 */
[----:B------:R-:W-:Y:S01]  /*6140*/  IADD3.X R29, R55, UR5, RZ, P1, !PT ;  /* 0x00000005371d7c10 */ /* 0x000fe20008ffe4ff */
[----:B------:R1:W-:Y:S01]  /*6150*/  LDGSTS.E.BYPASS.128 [R80+0x4000], [R82.64], P0 ;  /* 0x0400000052507fae */ /* 0x0003e20008101c46 */
[----:B---3--:R-:W-:Y:S01]  /*6160*/  IADD3 R26, P1, R58, UR4, RZ ;  /* 0x000000043a1a7c10 */ /* 0x008fe2000ff3e0ff */
[-C--:B------:R-:W-:Y:S01]  /*6170*/  FFMA R21, R13, R37.reuse, R20 ;  /* 0x000000250d157223 */ /* 0x080fe20000000014 */
[----:B------:R-:W-:Y:S01]  /*6180*/  FFMA R37, R17, R37, R36 ;  /* 0x0000002511257223 */ /* 0x000fe20000000024 */
[----:B------:R3:W-:Y:S01]  /*6190*/  LDGSTS.E.BYPASS.128 [R79+0x4000], [R28.64], P0 ;  /* 0x040000001c4f7fae */ /* 0x0007e20008101c46 */
[----:B------:R-:W-:Y:S01]  /*61a0*/  IADD3.X R27, R57, UR5, RZ, P1, !PT ;  /* 0x00000005391b7c10 */ /* 0x000fe20008ffe4ff */
[-C--:B------:R-:W-:Y:S01]  /*61b0*/  FFMA R13, R13, R33.reuse, R12 ;  /* 0x000000210d0d7223 */ /* 0x080fe2000000000c */
[----:B------:R-:W-:Y:S01]  /*61c0*/  IADD3 R86, P1, R60, UR4, RZ ;  /* 0x000000043c567c10 */ /* 0x000fe2000ff3e0ff */
[----:B------:R-:W-:Y:S01]  /*61d0*/  FFMA R17, R17, R33, R16 ;  /* 0x0000002111117223 */ /* 0x000fe20000000010 */
[-C--:B------:R-:W-:Y:S01]  /*61e0*/  FFMA R12, R14, R38.reuse, R21 ;  /* 0x000000260e0c7223 */ /* 0x080fe20000000015 */
[----:B------:R4:W-:Y:S01]  /*61f0*/  LDGSTS.E.BYPASS.128 [R78+0x4000], [R26.64], P0 ;  /* 0x040000001a4e7fae */ /* 0x0009e20008101c46 */
[----:B------:R-:W-:Y:S01]  /*6200*/  IADD3.X R87, R59, UR5, RZ, P1, !PT ;  /* 0x000000053b577c10 */ /* 0x000fe20008ffe4ff */
[----:B------:R-:W-:Y:S01]  /*6210*/  FFMA R38, R18, R38, R37 ;  /* 0x0000002612267223 */ /* 0x000fe20000000025 */
[----:B--2---:R-:W-:Y:S01]  /*6220*/  IADD3 R84, P1, R62, UR4, RZ ;  /* 0x000000043e547c10 */ /* 0x004fe2000ff3e0ff */
[-C--:B------:R-:W-:Y:S01]  /*6230*/  FFMA R14, R14, R34.reuse, R13 ;  /* 0x000000220e0e7223 */ /* 0x080fe2000000000d */
[----:B------:R-:W-:Y:S01]  /*6240*/  FFMA R18, R18, R34, R17 ;  /* 0x0000002212127223 */ /* 0x000fe20000000011 */
[----:B------:R2:W-:Y:S01]  /*6250*/  LDGSTS.E.BYPASS.128 [R77+0x4000], [R86.64], P0 ;  /* 0x04000000564d7fae */ /* 0x0005e20008101c46 */
[----:B------:R-:W-:Y:S01]  /*6260*/  IADD3.X R85, R61, UR5, RZ, P1, !PT ;  /* 0x000000053d557c10 */ /* 0x000fe20008ffe4ff */
[C---:B------:R-:W-:Y:S01]  /*6270*/  FFMA R30, R15.reuse, R35, R14 ;  /* 0x000000230f1e7223 */ /* 0x040fe2000000000e */
[----:B-1----:R-:W-:Y:S01]  /*6280*/  IADD3 R82, P1, R64, UR4, RZ ;  /* 0x0000000440527c10 */ /* 0x002fe2000ff3e0ff */
[----:B------:R-:W-:-:S02]  /*6290*/  FFMA R31, R15, R39, R12 ;  /* 0x000000270f1f7223 */ /* 0x000fc4000000000c */
[----:B------:R2:W-:Y:S01]  /*62a0*/  LDGSTS.E.BYPASS.128 [R76+0x4000], [R84.64], P0 ;  /* 0x04000000544c7fae */ /* 0x0005e20008101c46 */
[----:B------:R-:W-:Y:S02]  /*62b0*/  IADD3.X R83, R63, UR5, RZ, P1, !PT ;  /* 0x000000053f537c10 */ /* 0x000fe40008ffe4ff */
[----:B---3--:R-:W-:-:S03]  /*62c0*/  IADD3 R28, P1, R66, UR4, RZ ;  /* 0x00000004421c7c10 */ /* 0x008fc6000ff3e0ff */
[----:B------:R2:W-:Y:S01]  /*62d0*/  LDGSTS.E.BYPASS.128 [R75+0x4000], [R82.64], P0 ;  /* 0x04000000524b7fae */ /* 0x0005e20008101c46 */
[----:B------:R-:W-:Y:S02]  /*62e0*/  IADD3.X R29, R65, UR5, RZ, P1, !PT ;  /* 0x00000005411d7c10 */ /* 0x000fe40008ffe4ff */
[----:B----4-:R-:W-:Y:S01]  /*62f0*/  IADD3 R26, P1, R68, UR4, RZ ;  /* 0x00000004441a7c10 */ /* 0x010fe2000ff3e0ff */
[----:B------:R-:W-:Y:S02]  /*6300*/  UIADD3 UR4, UP0, UR4, 0x200, URZ ;  /* 0x0000020004047890 */ /* 0x000fe4000ff1e03f */
[----:B------:R1:W-:Y:S01]  /*6310*/  LDGSTS.E.BYPASS.128 [R74+0x4000], [R28.64], P0 ;  /* 0x040000001c4a7fae */ /* 0x0003e20008101c46 */
[----:B------:R-:W-:Y:S01]  /*6320*/  IADD3.X R27, R67, UR5, RZ, P1, !PT ;  /* 0x00000005431b7c10 */ /* 0x000fe20008ffe4ff */
[----:B------:R-:W-:Y:S01]  /*6330*/  UIADD3.X UR5, URZ, UR5, URZ, UP0, !UPT ;  /* 0x000000053f057290 */ /* 0x000fe200087fe43f */
[----:B------:R-:W-:-:S03]  /*6340*/  PLOP3.LUT P1, PT, P0, PT, PT, 0x80, 0x0 ;  /* 0x000000000000781c */ /* 0x000fc6000072f070 */
[----:B------:R2:W-:Y:S01]  /*6350*/  LDGSTS.E.BYPASS.128 [R73+0x4000], [R26.64], P0 ;  /* 0x040000001a497fae */ /* 0x0005e20008101c46 */
[----:B------:R-:W-:-:S03]  /*6360*/  PLOP3.LUT P0, PT, PT, PT, PT, 0x8, 0x0 ;  /* 0x000000000000781c */ /* 0x000fc60003f0e170 */
[----:B------:R-:W0:Y:S01]  /*6370*/  LDGDEPBAR ;  /* 0x00000000000079af */ /* 0x000e220000000000 */
[C---:B-1----:R-:W-:Y:S01]  /*6380*/  FFMA R29, R19.reuse, R39, R38 ;  /* 0x00000027131d7223 */ /* 0x042fe20000000026 */
[----:B------:R-:W-:Y:S01]  /*6390*/  FFMA R28, R19, R35, R18 ;  /* 0x00000023131c7223 */ /* 0x000fe20000000012 */
[----:B------:R-:W-:-:S04]  /*63a0*/  DEPBAR.LE SB0, 0x0 ;  /* 0x000080000000791a */ /* 0x000fc80000000000 */
[----:B------:R-:W-:Y:S06]  /*63b0*/  BAR.SYNC 0x0 ;  /* 0x0000000000007b1d */ /* 0x000fec0000000000 */
[----:B--2---:R-:W-:Y:S01]  /*63c0*/  @!P1 CALL.REL.NOINC `(.L_x_0) ;  /* 0x0000001000009944 */ /* 0x004fe20003c00000 */
[----:B------:R-:W-:Y:S05]  /*63d0*/  BRA `(.L_x_1) ;  /* 0xffffb00000007947 */ /* 0x000fea000383ffff */
.L_x_0:
[----:B------:R-:W1:Y:S01]  /*63e0*/  S2R R2, SR_TID.X ;  /* 0x0000000000027919 */ /* 0x000e620000002100 */
[----:B------:R-:W-:-:S04]  /*63f0*/  DEPBAR.LE SB0, 0x0 ;  /* 0x000080000000791a */ /* 0x000fc80000000000 */
[----:B------:R-:W-:Y:S02]  /*6400*/  MOV R13, 0x4 ;  /* 0x00000004000d7802 */ /* 0x000fe40000000f00 */
[--C-:B-1----:R-:W-:Y:S02]  /*6410*/  SHF.R.U32.HI R0, RZ, 0x3, R2.reuse ;  /* 0x00000003ff007819 */ /* 0x102fe40000011602 */
[----:B------:R-:W-:Y:S02]  /*6420*/  SHF.R.U32.HI R3, RZ, 0x3, R2 ;  /* 0x00000003ff037819 */ /* 0x000fe40000011602 */
[----:B------:R-:W-:Y:S02]  /*6430*/  LOP3.LUT R0, R0, 0xe, RZ, 0xc0, !PT ;  /* 0x0000000e00007812 */ /* 0x000fe400078ec0ff */
[----:B------:R-:W-:Y:S02]  /*6440*/  SHF.L.U32 R2, R2, 0x2, RZ ;  /* 0x0000000202027819 */ /* 0x000fe400000006ff */
[----:B------:R-:W-:Y:S01]  /*6450*/  SGXT.U32 R3, R3, 0x4 ;  /* 0x000000040303781a */ /* 0x000fe20000000000 */
[----:B------:R-:W-:Y:S01]  /*6460*/  IMAD R71, R0, 0x24, R71 ;  /* 0x0000002400477824 */ /* 0x000fe200078e0247 */
[----:B------:R-:W-:Y:S01]  /*6470*/  LOP3.LUT R0, R2, 0x1c, RZ, 0xc0, !PT ;  /* 0x0000001c02007812 */ /* 0x000fe200078ec0ff */
[----:B------:R-:W-:Y:S06]  /*6480*/  BAR.SYNC 0x0 ;  /* 0x0000000000007b1d */ /* 0x000fec0000000000 */
[----:B------:R-:W-:Y:S01]  /*6490*/  IMAD R4, R3, 0x24, R0 ;  /* 0x0000002403047824 */ /* 0x000fe200078e0200 */
[----:B------:R-:W-:Y:S01]  /*64a0*/  STS.64 [R71.X4], R28 ;  /* 0x0000001c47007388 */ /* 0x000fe20000004a00 */
[----:B------:R-:W-:-:S02]  /*64b0*/  LOP3.LUT R69, R69, 0x1c, R2, 0xf8, !PT ;  /* 0x0000001c45457812 */ /* 0x000fc400078ef802 */
[C---:B------:R-:W-:Y:S01]  /*64c0*/  LOP3.LUT R0, R70.reuse, 0x10, RZ, 0xfc, !PT ;  /* 0x0000001046007812 */ /* 0x040fe200078efcff */
[----:B------:R-:W-:Y:S04]  /*64d0*/  STS.64 [R71.X4+0x90], R42 ;  /* 0x0000902a47007388 */ /* 0x000fe80000004a00 */
[----:B------:R-:W-:Y:S06]  /*64e0*/  BAR.SYNC 0x0 ;  /* 0x0000000000007b1d */ /* 0x000fec0000000000 */
[----:B------:R-:W1:Y:S04]  /*64f0*/  LDS.128 R8, [R4.X4] ;  /* 0x0000000004087984 */ /* 0x000e680000004c00 */
[----:B------:R-:W-:Y:S06]  /*6500*/  BAR.SYNC 0x0 ;  /* 0x0000000000007b1d */ /* 0x000fec0000000000 */
[----:B------:R-:W-:Y:S01]  /*6510*/  ISETP.GE.AND P0, PT, R69, 0x80, PT ;  /* 0x000000804500780c */ /* 0x000fe20003f06270 */
[----:B------:R-:W-:Y:S01]  /*6520*/  STS.64 [R71.X4], R46 ;  /* 0x0000002e47007388 */ /* 0x000fe20000004a00 */
[----:B------:R-:W-:-:S02]  /*6530*/  LEA R2, R70, R69, 0x7 ;  /* 0x0000004546027211 */ /* 0x000fc400078e38ff */
[----:B------:R-:W-:Y:S01]  /*6540*/  ISETP.LT.AND P1, PT, R70, c[0x0][0x178], !P0 ;  /* 0x00005e0046007a0c */ /* 0x000fe20004721270 */
[----:B------:R-:W-:Y:S04]  /*6550*/  STS.64 [R71.X4+0x90], R30 ;  /* 0x0000901e47007388 */ /* 0x000fe80000004a00 */
[----:B------:R-:W-:Y:S06]  /*6560*/  BAR.SYNC 0x0 ;  /* 0x0000000000007b1d */ /* 0x000fec0000000000 */
[----:B------:R-:W-:Y:S01]  /*6570*/  ISETP.LT.AND P0, PT, R0, c[0x0][0x178], !P0 ;  /* 0x00005e0000007a0c */ /* 0x000fe20004701270 */
[----:B------:R-:W-:-:S05]  /*6580*/  IMAD.WIDE R2, R2, R13, c[0x0][0x170] ;  /* 0x00005c0002027625 */ /* 0x000fca00078e020d */
[----:B-1----:R1:W-:Y:S07]  /*6590*/  @P1 STG.E.128 [R2.64], R8 ;  /* 0x0000000802001986 */ /* 0x0023ee000c101d06 */
[----:B------:R-:W-:Y:S05]  /*65a0*/  @!P0 EXIT ;  /* 0x000000000000894d */ /* 0x000fea0003800000 */
[----:B------:R-:W2:Y:S01]  /*65b0*/  LDS.128 R4, [R4.X4] ;  /* 0x0000000004047984 */ /* 0x000ea20000004c00 */
[----:B-1----:R-:W-:-:S05]  /*65c0*/  LEA R2, R0, R69, 0x7 ;  /* 0x0000004500027211 */ /* 0x002fca00078e38ff */
[----:B------:R-:W-:-:S05]  /*65d0*/  IMAD.WIDE R2, R2, R13, c[0x0][0x170] ;  /* 0x00005c0002027625 */ /* 0x000fca00078e020d */
[----:B--2---:R-:W-:Y:S01]  /*65e0*/  STG.E.128 [R2.64], R4 ;  /* 0x0000000402007986 */ /* 0x004fe2000c101d06 */
[----:B------:R-:W-:Y:S05]  /*65f0*/  EXIT ;  /* 0x000000000000794d */ /* 0x000fea0003800000 */
.L_x_2:
[----:B------:R-:W-:-:S00]  /*6600*/  BRA `(.L_x_2) ;  /* 0xfffffff000007947 */ /* 0x000fc0000383ffff */
[----:B------:R-:W-:-:S00]  /*6610*/  NOP ;  /* 0x0000000000007918 */ /* 0x000fc00000000000 */
        /* <DEDUP_REMOVED lines=14> */
.L_x_3:


//--------------------- .nv.shared.triton_mm      --------------------------
	.section	.nv.shared.triton_mm,"aw",@nobits
	.align	16
